//
// Generated by NVIDIA NVVM Compiler
//
// Compiler Build ID: CL-36424714
// Cuda compilation tools, release 13.0, V13.0.88
// Based on NVVM 20.0.0
//

.version 9.0
.target sm_100
.address_size 64

	// .globl	_Z18implicit_gemm_convILi3ELi1ELi8EEvP6__halfS1_S1_iiiiiii
// _ZZ18implicit_gemm_convILi3ELi1ELi8EEvP6__halfS1_S1_iiiiiiiE15smem_input_tile has been demoted
// _ZZ18implicit_gemm_convILi3ELi1ELi8EEvP6__halfS1_S1_iiiiiiiE16smem_weight_tile has been demoted

.visible .entry _Z18implicit_gemm_convILi3ELi1ELi8EEvP6__halfS1_S1_iiiiiii(
	.param .u64 .ptr .align 1 _Z18implicit_gemm_convILi3ELi1ELi8EEvP6__halfS1_S1_iiiiiii_param_0,
	.param .u64 .ptr .align 1 _Z18implicit_gemm_convILi3ELi1ELi8EEvP6__halfS1_S1_iiiiiii_param_1,
	.param .u64 .ptr .align 1 _Z18implicit_gemm_convILi3ELi1ELi8EEvP6__halfS1_S1_iiiiiii_param_2,
	.param .u32 _Z18implicit_gemm_convILi3ELi1ELi8EEvP6__halfS1_S1_iiiiiii_param_3,
	.param .u32 _Z18implicit_gemm_convILi3ELi1ELi8EEvP6__halfS1_S1_iiiiiii_param_4,
	.param .u32 _Z18implicit_gemm_convILi3ELi1ELi8EEvP6__halfS1_S1_iiiiiii_param_5,
	.param .u32 _Z18implicit_gemm_convILi3ELi1ELi8EEvP6__halfS1_S1_iiiiiii_param_6,
	.param .u32 _Z18implicit_gemm_convILi3ELi1ELi8EEvP6__halfS1_S1_iiiiiii_param_7,
	.param .u32 _Z18implicit_gemm_convILi3ELi1ELi8EEvP6__halfS1_S1_iiiiiii_param_8,
	.param .u32 _Z18implicit_gemm_convILi3ELi1ELi8EEvP6__halfS1_S1_iiiiiii_param_9
)
{
	.local .align 4 .b8 	__local_depot0[12];
	.reg .b64 	%SP;
	.reg .b64 	%SPL;
	.reg .pred 	%p<82>;
	.reg .b16 	%rs<40>;
	.reg .b32 	%r<324>;
	.reg .b32 	%f<2>;
	.reg .b64 	%rd<49>;
	// demoted variable
	.shared .align 2 .b8 _ZZ18implicit_gemm_convILi3ELi1ELi8EEvP6__halfS1_S1_iiiiiiiE15smem_input_tile[4096];
	// demoted variable
	.shared .align 2 .b8 _ZZ18implicit_gemm_convILi3ELi1ELi8EEvP6__halfS1_S1_iiiiiiiE16smem_weight_tile[4096];
	mov.u64 	%SPL, __local_depot0;
	ld.param.u64 	%rd7, [_Z18implicit_gemm_convILi3ELi1ELi8EEvP6__halfS1_S1_iiiiiii_param_0];
	ld.param.u32 	%r85, [_Z18implicit_gemm_convILi3ELi1ELi8EEvP6__halfS1_S1_iiiiiii_param_3];
	ld.param.u32 	%r79, [_Z18implicit_gemm_convILi3ELi1ELi8EEvP6__halfS1_S1_iiiiiii_param_4];
	ld.param.u32 	%r80, [_Z18implicit_gemm_convILi3ELi1ELi8EEvP6__halfS1_S1_iiiiiii_param_5];
	ld.param.u32 	%r81, [_Z18implicit_gemm_convILi3ELi1ELi8EEvP6__halfS1_S1_iiiiiii_param_6];
	ld.param.u32 	%r83, [_Z18implicit_gemm_convILi3ELi1ELi8EEvP6__halfS1_S1_iiiiiii_param_8];
	ld.param.u32 	%r84, [_Z18implicit_gemm_convILi3ELi1ELi8EEvP6__halfS1_S1_iiiiiii_param_9];
	cvta.to.global.u64 	%rd1, %rd7;
	add.u64 	%rd2, %SPL, 0;
	mul.lo.s32 	%r86, %r83, %r85;
	mul.lo.s32 	%r1, %r86, %r84;
	mov.u32 	%r87, %ctaid.x;
	mov.u32 	%r88, %ntid.x;
	mov.u32 	%r2, %tid.x;
	mad.lo.s32 	%r89, %r87, %r88, %r2;
	shr.u32 	%r3, %r89, 5;
	mov.u32 	%r90, %ctaid.y;
	mov.u32 	%r91, %ntid.y;
	mov.u32 	%r92, %tid.y;
	mad.lo.s32 	%r4, %r90, %r91, %r92;
	shr.u32 	%r93, %r2, 5;
	shr.u32 	%r94, %r88, 5;
	mad.lo.s32 	%r95, %r94, %r92, %r93;
	mov.f32 	%f1, 0f00000000;
	// begin inline asm
	{  cvt.rn.f16.f32 %rs18, %f1;}

	// end inline asm
	mov.b32 	%r316, {%rs18, %rs18};
	shl.b32 	%r6, %r95, 9;
	setp.lt.s32 	%p2, %r79, 1;
	mov.u32 	%r317, %r316;
	mov.u32 	%r318, %r316;
	mov.u32 	%r319, %r316;
	@%p2 bra 	$L__BB0_21;
	ld.param.u32 	%r309, [_Z18implicit_gemm_convILi3ELi1ELi8EEvP6__halfS1_S1_iiiiiii_param_7];
	ld.param.u32 	%r306, [_Z18implicit_gemm_convILi3ELi1ELi8EEvP6__halfS1_S1_iiiiiii_param_4];
	mul.lo.s32 	%r97, %r84, %r83;
	mov.u32 	%r98, _ZZ18implicit_gemm_convILi3ELi1ELi8EEvP6__halfS1_S1_iiiiiiiE15smem_input_tile;
	add.s32 	%r7, %r98, %r6;
	mov.u32 	%r99, _ZZ18implicit_gemm_convILi3ELi1ELi8EEvP6__halfS1_S1_iiiiiiiE16smem_weight_tile;
	add.s32 	%r8, %r99, %r6;
	and.b32  	%r100, %r2, 31;
	shl.b32 	%r101, %r3, 4;
	shl.b32 	%r102, %r4, 4;
	setp.lt.s32 	%p3, %r101, %r1;
	setp.lt.s32 	%p4, %r102, %r309;
	and.pred  	%p1, %p3, %p4;
	and.b32  	%r9, %r2, 15;
	shr.u32 	%r103, %r100, 4;
	or.b32  	%r104, %r103, %r101;
	div.s32 	%r105, %r104, %r97;
	mul.lo.s32 	%r106, %r105, %r97;
	sub.s32 	%r107, %r104, %r106;
	div.s32 	%r10, %r107, %r84;
	mul.lo.s32 	%r108, %r10, %r84;
	sub.s32 	%r11, %r107, %r108;
	mul.lo.s32 	%r12, %r105, %r306;
	shl.b32 	%r109, %r2, 1;
	and.b32  	%r110, %r109, 62;
	add.s32 	%r13, %r7, %r110;
	or.b32  	%r111, %r100, 32;
	shr.u32 	%r14, %r111, 4;
	or.b32  	%r112, %r14, %r101;
	div.s32 	%r113, %r112, %r97;
	mul.lo.s32 	%r114, %r113, %r97;
	sub.s32 	%r115, %r112, %r114;
	div.s32 	%r15, %r115, %r84;
	mul.lo.s32 	%r116, %r15, %r84;
	sub.s32 	%r16, %r115, %r116;
	mul.lo.s32 	%r17, %r113, %r306;
	or.b32  	%r117, %r100, 64;
	shr.u32 	%r18, %r117, 4;
	or.b32  	%r118, %r18, %r101;
	div.s32 	%r119, %r118, %r97;
	mul.lo.s32 	%r120, %r119, %r97;
	sub.s32 	%r121, %r118, %r120;
	div.s32 	%r19, %r121, %r84;
	mul.lo.s32 	%r122, %r19, %r84;
	sub.s32 	%r20, %r121, %r122;
	mul.lo.s32 	%r21, %r119, %r306;
	or.b32  	%r123, %r100, 96;
	shr.u32 	%r22, %r123, 4;
	or.b32  	%r124, %r22, %r101;
	div.s32 	%r125, %r124, %r97;
	mul.lo.s32 	%r126, %r125, %r97;
	sub.s32 	%r127, %r124, %r126;
	div.s32 	%r23, %r127, %r84;
	mul.lo.s32 	%r128, %r23, %r84;
	sub.s32 	%r24, %r127, %r128;
	mul.lo.s32 	%r25, %r125, %r306;
	or.b32  	%r129, %r100, 128;
	shr.u32 	%r26, %r129, 4;
	or.b32  	%r130, %r26, %r101;
	div.s32 	%r131, %r130, %r97;
	mul.lo.s32 	%r132, %r131, %r97;
	sub.s32 	%r133, %r130, %r132;
	div.s32 	%r27, %r133, %r84;
	mul.lo.s32 	%r134, %r27, %r84;
	sub.s32 	%r28, %r133, %r134;
	mul.lo.s32 	%r29, %r131, %r306;
	or.b32  	%r135, %r100, 160;
	shr.u32 	%r30, %r135, 4;
	or.b32  	%r136, %r30, %r101;
	div.s32 	%r137, %r136, %r97;
	mul.lo.s32 	%r138, %r137, %r97;
	sub.s32 	%r139, %r136, %r138;
	div.s32 	%r31, %r139, %r84;
	mul.lo.s32 	%r140, %r31, %r84;
	sub.s32 	%r32, %r139, %r140;
	mul.lo.s32 	%r33, %r137, %r306;
	or.b32  	%r141, %r100, 192;
	shr.u32 	%r34, %r141, 4;
	or.b32  	%r142, %r34, %r101;
	div.s32 	%r143, %r142, %r97;
	mul.lo.s32 	%r144, %r143, %r97;
	sub.s32 	%r145, %r142, %r144;
	div.s32 	%r35, %r145, %r84;
	mul.lo.s32 	%r146, %r35, %r84;
	sub.s32 	%r36, %r145, %r146;
	mul.lo.s32 	%r37, %r143, %r306;
	or.b32  	%r147, %r100, 224;
	shr.u32 	%r38, %r147, 4;
	or.b32  	%r148, %r38, %r101;
	div.s32 	%r149, %r148, %r97;
	mul.lo.s32 	%r150, %r149, %r97;
	sub.s32 	%r151, %r148, %r150;
	div.s32 	%r39, %r151, %r84;
	mul.lo.s32 	%r152, %r39, %r84;
	sub.s32 	%r40, %r151, %r152;
	mul.lo.s32 	%r41, %r149, %r306;
	mov.b32 	%r315, 0;
	not.pred 	%p77, %p1;
	mov.u32 	%r317, %r316;
	mov.u32 	%r318, %r316;
	mov.u32 	%r319, %r316;
$L__BB0_2:
	add.s32 	%r47, %r9, %r315;
	mov.b32 	%r153, 0;
	st.local.u32 	[%rd2], %r153;
	mov.b32 	%r154, 1;
	st.local.u32 	[%rd2+4], %r154;
	mov.b32 	%r155, 2;
	st.local.u32 	[%rd2+8], %r155;
	mul.hi.u32 	%r156, %r47, 954437177;
	shr.u32 	%r157, %r156, 1;
	mul.lo.s32 	%r158, %r157, 9;
	sub.s32 	%r159, %r47, %r158;
	cvt.u16.u32 	%rs19, %r159;
	mul.lo.s16 	%rs20, %rs19, 86;
	shr.u16 	%rs21, %rs20, 8;
	cvt.u32.u16 	%r160, %rs21;
	mul.wide.u32 	%rd9, %r160, 4;
	add.s64 	%rd3, %rd2, %rd9;
	ld.local.u32 	%r161, [%rd3];
	add.s32 	%r48, %r161, %r10;
	mul.lo.s16 	%rs22, %rs21, 3;
	sub.s16 	%rs23, %rs19, %rs22;
	cvt.u32.u16 	%r162, %rs23;
	and.b32  	%r163, %r162, 255;
	mul.wide.u32 	%rd10, %r163, 4;
	add.s64 	%rd4, %rd2, %rd10;
	ld.local.u32 	%r164, [%rd4];
	add.s32 	%r49, %r164, %r11;
	setp.gt.s32 	%p5, %r49, -1;
	setp.lt.s32 	%p6, %r49, %r81;
	and.pred  	%p7, %p5, %p6;
	setp.gt.s32 	%p8, %r48, -1;
	setp.lt.s32 	%p9, %r48, %r80;
	and.pred  	%p10, %p8, %p9;
	and.pred  	%p12, %p7, %p10;
	not.pred 	%p13, %p12;
	mov.u16 	%rs32, %rs18;
	@%p13 bra 	$L__BB0_4;
	add.s32 	%r167, %r12, %r157;
	mad.lo.s32 	%r168, %r167, %r80, %r48;
	mad.lo.s32 	%r169, %r168, %r81, %r49;
	mul.wide.s32 	%rd11, %r169, 2;
	add.s64 	%rd12, %rd1, %rd11;
	ld.global.u16 	%rs32, [%rd12];
$L__BB0_4:
	st.shared.u16 	[%r13], %rs32;
	mov.b32 	%r170, 0;
	st.local.u32 	[%rd2], %r170;
	mov.b32 	%r171, 1;
	st.local.u32 	[%rd2+4], %r171;
	mov.b32 	%r172, 2;
	st.local.u32 	[%rd2+8], %r172;
	ld.local.u32 	%r173, [%rd3];
	add.s32 	%r50, %r173, %r15;
	ld.local.u32 	%r174, [%rd4];
	add.s32 	%r51, %r174, %r16;
	setp.gt.s32 	%p14, %r51, -1;
	setp.lt.s32 	%p15, %r51, %r81;
	and.pred  	%p16, %p14, %p15;
	setp.gt.s32 	%p17, %r50, -1;
	setp.lt.s32 	%p18, %r50, %r80;
	and.pred  	%p19, %p17, %p18;
	and.pred  	%p21, %p16, %p19;
	not.pred 	%p22, %p21;
	mov.u16 	%rs33, %rs18;
	@%p22 bra 	$L__BB0_6;
	add.s32 	%r177, %r17, %r157;
	mad.lo.s32 	%r178, %r177, %r80, %r50;
	mad.lo.s32 	%r179, %r178, %r81, %r51;
	mul.wide.s32 	%rd13, %r179, 2;
	add.s64 	%rd14, %rd1, %rd13;
	ld.global.u16 	%rs33, [%rd14];
$L__BB0_6:
	st.shared.u16 	[%r13+64], %rs33;
	mov.b32 	%r180, 0;
	st.local.u32 	[%rd2], %r180;
	mov.b32 	%r181, 1;
	st.local.u32 	[%rd2+4], %r181;
	mov.b32 	%r182, 2;
	st.local.u32 	[%rd2+8], %r182;
	ld.local.u32 	%r183, [%rd3];
	add.s32 	%r52, %r183, %r19;
	ld.local.u32 	%r184, [%rd4];
	add.s32 	%r53, %r184, %r20;
	setp.gt.s32 	%p23, %r53, -1;
	setp.lt.s32 	%p24, %r53, %r81;
	and.pred  	%p25, %p23, %p24;
	setp.gt.s32 	%p26, %r52, -1;
	setp.lt.s32 	%p27, %r52, %r80;
	and.pred  	%p28, %p26, %p27;
	and.pred  	%p30, %p25, %p28;
	not.pred 	%p31, %p30;
	mov.u16 	%rs34, %rs18;
	@%p31 bra 	$L__BB0_8;
	add.s32 	%r187, %r21, %r157;
	mad.lo.s32 	%r188, %r187, %r80, %r52;
	mad.lo.s32 	%r189, %r188, %r81, %r53;
	mul.wide.s32 	%rd15, %r189, 2;
	add.s64 	%rd16, %rd1, %rd15;
	ld.global.u16 	%rs34, [%rd16];
$L__BB0_8:
	st.shared.u16 	[%r13+128], %rs34;
	mov.b32 	%r190, 0;
	st.local.u32 	[%rd2], %r190;
	mov.b32 	%r191, 1;
	st.local.u32 	[%rd2+4], %r191;
	mov.b32 	%r192, 2;
	st.local.u32 	[%rd2+8], %r192;
	ld.local.u32 	%r193, [%rd3];
	add.s32 	%r54, %r193, %r23;
	ld.local.u32 	%r194, [%rd4];
	add.s32 	%r55, %r194, %r24;
	setp.gt.s32 	%p32, %r55, -1;
	setp.lt.s32 	%p33, %r55, %r81;
	and.pred  	%p34, %p32, %p33;
	setp.gt.s32 	%p35, %r54, -1;
	setp.lt.s32 	%p36, %r54, %r80;
	and.pred  	%p37, %p35, %p36;
	and.pred  	%p39, %p34, %p37;
	not.pred 	%p40, %p39;
	mov.u16 	%rs35, %rs18;
	@%p40 bra 	$L__BB0_10;
	add.s32 	%r197, %r25, %r157;
	mad.lo.s32 	%r198, %r197, %r80, %r54;
	mad.lo.s32 	%r199, %r198, %r81, %r55;
	mul.wide.s32 	%rd17, %r199, 2;
	add.s64 	%rd18, %rd1, %rd17;
	ld.global.u16 	%rs35, [%rd18];
$L__BB0_10:
	st.shared.u16 	[%r13+192], %rs35;
	mov.b32 	%r200, 0;
	st.local.u32 	[%rd2], %r200;
	mov.b32 	%r201, 1;
	st.local.u32 	[%rd2+4], %r201;
	mov.b32 	%r202, 2;
	st.local.u32 	[%rd2+8], %r202;
	ld.local.u32 	%r203, [%rd3];
	add.s32 	%r56, %r203, %r27;
	ld.local.u32 	%r204, [%rd4];
	add.s32 	%r57, %r204, %r28;
	setp.gt.s32 	%p41, %r57, -1;
	setp.lt.s32 	%p42, %r57, %r81;
	and.pred  	%p43, %p41, %p42;
	setp.gt.s32 	%p44, %r56, -1;
	setp.lt.s32 	%p45, %r56, %r80;
	and.pred  	%p46, %p44, %p45;
	and.pred  	%p48, %p43, %p46;
	not.pred 	%p49, %p48;
	mov.u16 	%rs36, %rs18;
	@%p49 bra 	$L__BB0_12;
	add.s32 	%r207, %r29, %r157;
	mad.lo.s32 	%r208, %r207, %r80, %r56;
	mad.lo.s32 	%r209, %r208, %r81, %r57;
	mul.wide.s32 	%rd19, %r209, 2;
	add.s64 	%rd20, %rd1, %rd19;
	ld.global.u16 	%rs36, [%rd20];
$L__BB0_12:
	st.shared.u16 	[%r13+256], %rs36;
	mov.b32 	%r210, 0;
	st.local.u32 	[%rd2], %r210;
	mov.b32 	%r211, 1;
	st.local.u32 	[%rd2+4], %r211;
	mov.b32 	%r212, 2;
	st.local.u32 	[%rd2+8], %r212;
	ld.local.u32 	%r213, [%rd3];
	add.s32 	%r58, %r213, %r31;
	ld.local.u32 	%r214, [%rd4];
	add.s32 	%r59, %r214, %r32;
	setp.gt.s32 	%p50, %r59, -1;
	setp.lt.s32 	%p51, %r59, %r81;
	and.pred  	%p52, %p50, %p51;
	setp.gt.s32 	%p53, %r58, -1;
	setp.lt.s32 	%p54, %r58, %r80;
	and.pred  	%p55, %p53, %p54;
	and.pred  	%p57, %p52, %p55;
	not.pred 	%p58, %p57;
	mov.u16 	%rs37, %rs18;
	@%p58 bra 	$L__BB0_14;
	add.s32 	%r217, %r33, %r157;
	mad.lo.s32 	%r218, %r217, %r80, %r58;
	mad.lo.s32 	%r219, %r218, %r81, %r59;
	mul.wide.s32 	%rd21, %r219, 2;
	add.s64 	%rd22, %rd1, %rd21;
	ld.global.u16 	%rs37, [%rd22];
$L__BB0_14:
	st.shared.u16 	[%r13+320], %rs37;
	mov.b32 	%r220, 0;
	st.local.u32 	[%rd2], %r220;
	mov.b32 	%r221, 1;
	st.local.u32 	[%rd2+4], %r221;
	mov.b32 	%r222, 2;
	st.local.u32 	[%rd2+8], %r222;
	ld.local.u32 	%r223, [%rd3];
	add.s32 	%r60, %r223, %r35;
	ld.local.u32 	%r224, [%rd4];
	add.s32 	%r61, %r224, %r36;
	setp.gt.s32 	%p59, %r61, -1;
	setp.lt.s32 	%p60, %r61, %r81;
	and.pred  	%p61, %p59, %p60;
	setp.gt.s32 	%p62, %r60, -1;
	setp.lt.s32 	%p63, %r60, %r80;
	and.pred  	%p64, %p62, %p63;
	and.pred  	%p66, %p61, %p64;
	not.pred 	%p67, %p66;
	mov.u16 	%rs38, %rs18;
	@%p67 bra 	$L__BB0_16;
	add.s32 	%r227, %r37, %r157;
	mad.lo.s32 	%r228, %r227, %r80, %r60;
	mad.lo.s32 	%r229, %r228, %r81, %r61;
	mul.wide.s32 	%rd23, %r229, 2;
	add.s64 	%rd24, %rd1, %rd23;
	ld.global.u16 	%rs38, [%rd24];
$L__BB0_16:
	st.shared.u16 	[%r13+384], %rs38;
	mov.b32 	%r230, 0;
	st.local.u32 	[%rd2], %r230;
	mov.b32 	%r231, 1;
	st.local.u32 	[%rd2+4], %r231;
	mov.b32 	%r232, 2;
	st.local.u32 	[%rd2+8], %r232;
	ld.local.u32 	%r233, [%rd3];
	add.s32 	%r62, %r233, %r39;
	ld.local.u32 	%r234, [%rd4];
	add.s32 	%r63, %r234, %r40;
	setp.gt.s32 	%p68, %r63, -1;
	setp.lt.s32 	%p69, %r63, %r81;
	and.pred  	%p70, %p68, %p69;
	setp.gt.s32 	%p71, %r62, -1;
	setp.lt.s32 	%p72, %r62, %r80;
	and.pred  	%p73, %p71, %p72;
	and.pred  	%p75, %p70, %p73;
	not.pred 	%p76, %p75;
	mov.u16 	%rs39, %rs18;
	@%p76 bra 	$L__BB0_18;
	add.s32 	%r237, %r41, %r157;
	mad.lo.s32 	%r238, %r237, %r80, %r62;
	mad.lo.s32 	%r239, %r238, %r81, %r63;
	mul.wide.s32 	%rd25, %r239, 2;
	add.s64 	%rd26, %rd1, %rd25;
	ld.global.u16 	%rs39, [%rd26];
$L__BB0_18:
	ld.param.u32 	%r307, [_Z18implicit_gemm_convILi3ELi1ELi8EEvP6__halfS1_S1_iiiiiii_param_4];
	ld.param.u64 	%rd48, [_Z18implicit_gemm_convILi3ELi1ELi8EEvP6__halfS1_S1_iiiiiii_param_2];
	st.shared.u16 	[%r13+448], %rs39;
	mov.u32 	%r240, %tid.x;
	and.b32  	%r241, %r240, 31;
	shr.u32 	%r242, %r241, 4;
	mov.u32 	%r243, %ctaid.y;
	mov.u32 	%r244, %ntid.y;
	mov.u32 	%r245, %tid.y;
	mad.lo.s32 	%r246, %r243, %r244, %r245;
	shl.b32 	%r247, %r246, 4;
	or.b32  	%r248, %r247, %r9;
	mul.lo.s32 	%r249, %r307, %r248;
	mul.lo.s32 	%r250, %r249, 9;
	add.s32 	%r251, %r242, %r250;
	add.s32 	%r252, %r315, %r251;
	cvta.to.global.u64 	%rd27, %rd48;
	mul.wide.s32 	%rd28, %r252, 2;
	add.s64 	%rd29, %rd27, %rd28;
	ld.global.u16 	%rs24, [%rd29];
	shl.b32 	%r253, %r240, 1;
	and.b32  	%r254, %r253, 62;
	add.s32 	%r255, %r8, %r254;
	st.shared.u16 	[%r255], %rs24;
	add.s32 	%r257, %r14, %r315;
	add.s32 	%r258, %r250, %r257;
	mul.wide.s32 	%rd30, %r258, 2;
	add.s64 	%rd31, %rd27, %rd30;
	ld.global.u16 	%rs25, [%rd31];
	st.shared.u16 	[%r255+64], %rs25;
	add.s32 	%r260, %r18, %r315;
	add.s32 	%r261, %r250, %r260;
	mul.wide.s32 	%rd32, %r261, 2;
	add.s64 	%rd33, %rd27, %rd32;
	ld.global.u16 	%rs26, [%rd33];
	st.shared.u16 	[%r255+128], %rs26;
	add.s32 	%r263, %r22, %r315;
	add.s32 	%r264, %r250, %r263;
	mul.wide.s32 	%rd34, %r264, 2;
	add.s64 	%rd35, %rd27, %rd34;
	ld.global.u16 	%rs27, [%rd35];
	st.shared.u16 	[%r255+192], %rs27;
	add.s32 	%r266, %r26, %r315;
	add.s32 	%r267, %r250, %r266;
	mul.wide.s32 	%rd36, %r267, 2;
	add.s64 	%rd37, %rd27, %rd36;
	ld.global.u16 	%rs28, [%rd37];
	st.shared.u16 	[%r255+256], %rs28;
	add.s32 	%r269, %r30, %r315;
	add.s32 	%r270, %r250, %r269;
	mul.wide.s32 	%rd38, %r270, 2;
	add.s64 	%rd39, %rd27, %rd38;
	ld.global.u16 	%rs29, [%rd39];
	st.shared.u16 	[%r255+320], %rs29;
	add.s32 	%r272, %r34, %r315;
	add.s32 	%r273, %r250, %r272;
	mul.wide.s32 	%rd40, %r273, 2;
	add.s64 	%rd41, %rd27, %rd40;
	ld.global.u16 	%rs30, [%rd41];
	st.shared.u16 	[%r255+384], %rs30;
	add.s32 	%r275, %r38, %r315;
	add.s32 	%r276, %r250, %r275;
	mul.wide.s32 	%rd42, %r276, 2;
	add.s64 	%rd43, %rd27, %rd42;
	ld.global.u16 	%rs31, [%rd43];
	st.shared.u16 	[%r255+448], %rs31;
	bar.sync 	0;
	@%p77 bra 	$L__BB0_20;
	mov.b32 	%r277, 16;
	wmma.load.a.sync.aligned.row.m16n16k16.shared.f16 	{%r278, %r279, %r280, %r281, %r282, %r283, %r284, %r285}, [%r7], %r277;
	wmma.load.b.sync.aligned.row.m16n16k16.shared.f16 	{%r286, %r287, %r288, %r289, %r290, %r291, %r292, %r293}, [%r8], %r277;
	wmma.mma.sync.aligned.row.row.m16n16k16.f16.f16 {%r319, %r318, %r317, %r316}, {%r278, %r279, %r280, %r281, %r282, %r283, %r284, %r285}, {%r286, %r287, %r288, %r289, %r290, %r291, %r292, %r293}, {%r319, %r318, %r317, %r316};
$L__BB0_20:
	ld.param.u32 	%r308, [_Z18implicit_gemm_convILi3ELi1ELi8EEvP6__halfS1_S1_iiiiiii_param_4];
	add.s32 	%r315, %r315, 16;
	mul.lo.s32 	%r294, %r308, 9;
	setp.lt.s32 	%p78, %r315, %r294;
	@%p78 bra 	$L__BB0_2;
$L__BB0_21:
	ld.param.u32 	%r310, [_Z18implicit_gemm_convILi3ELi1ELi8EEvP6__halfS1_S1_iiiiiii_param_7];
	mov.u32 	%r295, %ctaid.y;
	mov.u32 	%r296, %ntid.y;
	mov.u32 	%r297, %tid.y;
	mad.lo.s32 	%r298, %r295, %r296, %r297;
	shl.b32 	%r77, %r298, 4;
	mov.u32 	%r300, %ctaid.x;
	mov.u32 	%r301, %ntid.x;
	mov.u32 	%r302, %tid.x;
	mad.lo.s32 	%r303, %r300, %r301, %r302;
	shr.u32 	%r304, %r303, 1;
	and.b32  	%r78, %r304, 2147483632;
	setp.ge.s32 	%p79, %r78, %r1;
	setp.ge.s32 	%p80, %r77, %r310;
	or.pred  	%p81, %p79, %p80;
	@%p81 bra 	$L__BB0_23;
	ld.param.u64 	%rd47, [_Z18implicit_gemm_convILi3ELi1ELi8EEvP6__halfS1_S1_iiiiiii_param_1];
	mad.lo.s32 	%r305, %r1, %r77, %r78;
	cvta.to.global.u64 	%rd44, %rd47;
	mul.wide.u32 	%rd45, %r305, 2;
	add.s64 	%rd46, %rd44, %rd45;
	wmma.store.d.sync.aligned.col.m16n16k16.global.f16 	[%rd46], {%r319, %r318, %r317, %r316}, %r1;
$L__BB0_23:
	ret;

}


// ===== COMPILED SASS (sm_100) =====

	.target	sm_100

	.elftype	@"ET_EXEC"


//--------------------- .note.nv.tkinfo           --------------------------
	.section	.note.nv.tkinfo,"",@"SHT_NOTE"
	.sectionflags	@"SHF_NOTE_NV_TKINFO"
	.tkinfo
        /*0018*/ 	.word	0x00000002
        /*0030*/ 	.string	""
        /*0030*/ 	.string	"ptxas"
        /*0030*/ 	.string	"Cuda compilation tools, release 13.0, V13.0.88"
        /*0030*/ 	.string	"Build cuda_13.0.r13.0/compiler.36424714_0"
        /*0030*/ 	.string	"-arch sm_100 -m 64 "



//--------------------- .note.nv.cuinfo           --------------------------
	.section	.note.nv.cuinfo,"",@"SHT_NOTE"
	.sectionflags	@"SHF_NOTE_NV_CUINFO"
        /*0018*/ 	.short	0x0002
        /*001a*/ 	.short	0x0064
        /*001c*/ 	.short	0x0082
	.zero		2


//--------------------- .nv.info                  --------------------------
	.section	.nv.info,"",@"SHT_CUDA_INFO"
	.align	4


	//----- nvinfo : EIATTR_REGCOUNT
	.align		4
        /*0000*/ 	.byte	0x04, 0x2f
        /*0002*/ 	.short	(.L_1 - .L_0)
	.align		4
.L_0:
        /*0004*/ 	.word	index@(_Z18implicit_gemm_convILi3ELi1ELi8EEvP6__halfS1_S1_iiiiiii)
        /*0008*/ 	.word	0x00000038


	//----- nvinfo : EIATTR_FRAME_SIZE
	.align		4
.L_1:
        /*000c*/ 	.byte	0x04, 0x11
        /*000e*/ 	.short	(.L_3 - .L_2)
	.align		4
.L_2:
        /*0010*/ 	.word	index@(_Z18implicit_gemm_convILi3ELi1ELi8EEvP6__halfS1_S1_iiiiiii)
        /*0014*/ 	.word	0x00000000


	//----- nvinfo : EIATTR_MIN_STACK_SIZE
	.align		4
.L_3:
        /*0018*/ 	.byte	0x04, 0x12
        /*001a*/ 	.short	(.L_5 - .L_4)
	.align		4
.L_4:
        /*001c*/ 	.word	index@(_Z18implicit_gemm_convILi3ELi1ELi8EEvP6__halfS1_S1_iiiiiii)
        /*0020*/ 	.word	0x00000000
.L_5:


//--------------------- .nv.compat                --------------------------
	.section	.nv.compat,"",@"SHT_CUDA_COMPAT_INFO"
	.align	4
        /*0000*/ 	.byte	0x02, 0x09, 0x00, 0x00, 0x02, 0x02, 0x01, 0x00, 0x02, 0x05, 0x05, 0x00, 0x03, 0x07, 0x01, 0x01
        /*0010*/ 	.byte	0x02, 0x03, 0x00, 0x00, 0x02, 0x06, 0x01, 0x00, 0x04, 0x0b, 0x08, 0x00, 0x09, 0x00, 0x00, 0x00
        /*0020*/ 	.byte	0x00, 0x00, 0x00, 0x00


//--------------------- .nv.info._Z18implicit_gemm_convILi3ELi1ELi8EEvP6__halfS1_S1_iiiiiii --------------------------
	.section	.nv.info._Z18implicit_gemm_convILi3ELi1ELi8EEvP6__halfS1_S1_iiiiiii,"",@"SHT_CUDA_INFO"
	.sectionflags	@""
	.align	4


	//----- nvinfo : EIATTR_CUDA_API_VERSION
	.align		4
        /*0000*/ 	.byte	0x04, 0x37
        /*0002*/ 	.short	(.L_7 - .L_6)
.L_6:
        /*0004*/ 	.word	0x00000082


	//----- nvinfo : EIATTR_KPARAM_INFO
	.align		4
.L_7:
        /*0008*/ 	.byte	0x04, 0x17
        /*000a*/ 	.short	(.L_9 - .L_8)
.L_8:
        /*000c*/ 	.word	0x00000000
        /*0010*/ 	.short	0x0009
        /*0012*/ 	.short	0x0030
        /*0014*/ 	.byte	0x00, 0xf0, 0x11, 0x00


	//----- nvinfo : EIATTR_KPARAM_INFO
	.align		4
.L_9:
        /*0018*/ 	.byte	0x04, 0x17
        /*001a*/ 	.short	(.L_11 - .L_10)
.L_10:
        /*001c*/ 	.word	0x00000000
        /*0020*/ 	.short	0x0008
        /*0022*/ 	.short	0x002c
        /*0024*/ 	.byte	0x00, 0xf0, 0x11, 0x00


	//----- nvinfo : EIATTR_KPARAM_INFO
	.align		4
.L_11:
        /*0028*/ 	.byte	0x04, 0x17
        /*002a*/ 	.short	(.L_13 - .L_12)
.L_12:
        /*002c*/ 	.word	0x00000000
        /*0030*/ 	.short	0x0007
        /*0032*/ 	.short	0x0028
        /*0034*/ 	.byte	0x00, 0xf0, 0x11, 0x00


	//----- nvinfo : EIATTR_KPARAM_INFO
	.align		4
.L_13:
        /*0038*/ 	.byte	0x04, 0x17
        /*003a*/ 	.short	(.L_15 - .L_14)
.L_14:
        /*003c*/ 	.word	0x00000000
        /*0040*/ 	.short	0x0006
        /*0042*/ 	.short	0x0024
        /*0044*/ 	.byte	0x00, 0xf0, 0x11, 0x00


	//----- nvinfo : EIATTR_KPARAM_INFO
	.align		4
.L_15:
        /*0048*/ 	.byte	0x04, 0x17
        /*004a*/ 	.short	(.L_17 - .L_16)
.L_16:
        /*004c*/ 	.word	0x00000000
        /*0050*/ 	.short	0x0005
        /*0052*/ 	.short	0x0020
        /*0054*/ 	.byte	0x00, 0xf0, 0x11, 0x00


	//----- nvinfo : EIATTR_KPARAM_INFO
	.align		4
.L_17:
        /*0058*/ 	.byte	0x04, 0x17
        /*005a*/ 	.short	(.L_19 - .L_18)
.L_18:
        /*005c*/ 	.word	0x00000000
        /*0060*/ 	.short	0x0004
        /*0062*/ 	.short	0x001c
        /*0064*/ 	.byte	0x00, 0xf0, 0x11, 0x00


	//----- nvinfo : EIATTR_KPARAM_INFO
	.align		4
.L_19:
        /*0068*/ 	.byte	0x04, 0x17
        /*006a*/ 	.short	(.L_21 - .L_20)
.L_20:
        /*006c*/ 	.word	0x00000000
        /*0070*/ 	.short	0x0003
        /*0072*/ 	.short	0x0018
        /*0074*/ 	.byte	0x00, 0xf0, 0x11, 0x00


	//----- nvinfo : EIATTR_KPARAM_INFO
	.align		4
.L_21:
        /*0078*/ 	.byte	0x04, 0x17
        /*007a*/ 	.short	(.L_23 - .L_22)
.L_22:
        /*007c*/ 	.word	0x00000000
        /*0080*/ 	.short	0x0002
        /*0082*/ 	.short	0x0010
        /*0084*/ 	.byte	0x00, 0xf5, 0x21, 0x00


	//----- nvinfo : EIATTR_KPARAM_INFO
	.align		4
.L_23:
        /*0088*/ 	.byte	0x04, 0x17
        /*008a*/ 	.short	(.L_25 - .L_24)
.L_24:
        /*008c*/ 	.word	0x00000000
        /*0090*/ 	.short	0x0001
        /*0092*/ 	.short	0x0008
        /*0094*/ 	.byte	0x00, 0xf5, 0x21, 0x00


	//----- nvinfo : EIATTR_KPARAM_INFO
	.align		4
.L_25:
        /*0098*/ 	.byte	0x04, 0x17
        /*009a*/ 	.short	(.L_27 - .L_26)
.L_26:
        /*009c*/ 	.word	0x00000000
        /*00a0*/ 	.short	0x0000
        /*00a2*/ 	.short	0x0000
        /*00a4*/ 	.byte	0x00, 0xf5, 0x21, 0x00


	//----- nvinfo : EIATTR_SPARSE_MMA_MASK
	.align		4
.L_27:
        /*00a8*/ 	.byte	0x03, 0x50
        /*00aa*/ 	.short	0x0000


	//----- nvinfo : EIATTR_WMMA_USED
	.align		4
        /*00ac*/ 	.byte	0x01, 0x2b
	.zero		2


	//----- nvinfo : EIATTR_MAXREG_COUNT
	.align		4
        /*00b0*/ 	.byte	0x03, 0x1b
        /*00b2*/ 	.short	0x00ff


	//----- nvinfo : EIATTR_NUM_BARRIERS
	.align		4
        /*00b4*/ 	.byte	0x02, 0x4c
        /*00b6*/ 	.byte	0x01
	.zero		1


	//----- nvinfo : EIATTR_MERCURY_ISA_VERSION
	.align		4
        /*00b8*/ 	.byte	0x03, 0x5f
        /*00ba*/ 	.short	0x0101


	//----- nvinfo : EIATTR_VRC_CTA_INIT_COUNT
	.align		4
        /*00bc*/ 	.byte	0x02, 0x4a
	.zero		1
	.zero		1


	//----- nvinfo : EIATTR_EXIT_INSTR_OFFSETS
	.align		4
        /*00c0*/ 	.byte	0x04, 0x1c
        /*00c2*/ 	.short	(.L_29 - .L_28)


	//   ....[0]....
.L_28:
        /*00c4*/ 	.word	0x000027d0


	//   ....[1]....
        /*00c8*/ 	.word	0x00002930


	//----- nvinfo : EIATTR_CRS_STACK_SIZE
	.align		4
.L_29:
        /*00cc*/ 	.byte	0x04, 0x1e
        /*00ce*/ 	.short	(.L_31 - .L_30)
.L_30:
        /*00d0*/ 	.word	0x00000000


	//----- nvinfo : EIATTR_CBANK_PARAM_SIZE
	.align		4
.L_31:
        /*00d4*/ 	.byte	0x03, 0x19
        /*00d6*/ 	.short	0x0034


	//----- nvinfo : EIATTR_PARAM_CBANK
	.align		4
        /*00d8*/ 	.byte	0x04, 0x0a
        /*00da*/ 	.short	(.L_33 - .L_32)
	.align		4
.L_32:
        /*00dc*/ 	.word	index@(.nv.constant0._Z18implicit_gemm_convILi3ELi1ELi8EEvP6__halfS1_S1_iiiiiii)
        /*00e0*/ 	.short	0x0380
        /*00e2*/ 	.short	0x0034


	//----- nvinfo : EIATTR_SW_WAR
	.align		4
.L_33:
        /*00e4*/ 	.byte	0x04, 0x36
        /*00e6*/ 	.short	(.L_35 - .L_34)
.L_34:
        /*00e8*/ 	.word	0x00000008
.L_35:


//--------------------- .nv.callgraph             --------------------------
	.section	.nv.callgraph,"",@"SHT_CUDA_CALLGRAPH"
	.align	4
	.sectionentsize	8
	.align		4
        /*0000*/ 	.word	0x00000000
	.align		4
        /*0004*/ 	.word	0xffffffff
	.align		4
        /*0008*/ 	.word	0x00000000
	.align		4
        /*000c*/ 	.word	0xfffffffe
	.align		4
        /*0010*/ 	.word	0x00000000
	.align		4
        /*0014*/ 	.word	0xfffffffd
	.align		4
        /*0018*/ 	.word	0x00000000
	.align		4
        /*001c*/ 	.word	0xfffffffc


//--------------------- .text._Z18implicit_gemm_convILi3ELi1ELi8EEvP6__halfS1_S1_iiiiiii --------------------------
	.section	.text._Z18implicit_gemm_convILi3ELi1ELi8EEvP6__halfS1_S1_iiiiiii,"ax",@progbits
	.align	128
        .global         _Z18implicit_gemm_convILi3ELi1ELi8EEvP6__halfS1_S1_iiiiiii
        .type           _Z18implicit_gemm_convILi3ELi1ELi8EEvP6__halfS1_S1_iiiiiii,@function
        .size           _Z18implicit_gemm_convILi3ELi1ELi8EEvP6__halfS1_S1_iiiiiii,(.L_x_4 - _Z18implicit_gemm_convILi3ELi1ELi8EEvP6__halfS1_S1_iiiiiii)
        .other          _Z18implicit_gemm_convILi3ELi1ELi8EEvP6__halfS1_S1_iiiiiii,@"STO_CUDA_ENTRY STV_DEFAULT"
_Z18implicit_gemm_convILi3ELi1ELi8EEvP6__halfS1_S1_iiiiiii:
.text._Z18implicit_gemm_convILi3ELi1ELi8EEvP6__halfS1_S1_iiiiiii:
[----:B------:R-:W-:Y:S01]  /*0000*/  LDC R1, c[0x0][0x37c] ;  /* 0x0000df00ff017b82 */ /* 0x000fe20000000800 */
[----:B------:R-:W0:Y:S07]  /*0010*/  S2R R2, SR_TID.X ;  /* 0x0000000000027919 */ /* 0x000e2e0000002100 */
[----:B------:R-:W1:Y:S01]  /*0020*/  LDC R5, c[0x0][0x360] ;  /* 0x0000d800ff057b82 */ /* 0x000e620000000800 */
[----:B------:R-:W2:Y:S01]  /*0030*/  LDCU.64 UR4, c[0x0][0x398] ;  /* 0x00007300ff0477ac */ /* 0x000ea20008000a00 */
[----:B------:R-:W-:Y:S01]  /*0040*/  CS2R R32, SRZ ;  /* 0x0000000000207805 */ /* 0x000fe2000001ff00 */
[----:B------:R-:W3:Y:S01]  /*0050*/  S2R R0, SR_TID.Y ;  /* 0x0000000000007919 */ /* 0x000ee20000002200 */
[----:B------:R-:W-:Y:S01]  /*0060*/  CS2R R30, SRZ ;  /* 0x00000000001e7805 */ /* 0x000fe2000001ff00 */
[----:B------:R-:W4:Y:S03]  /*0070*/  LDCU UR10, c[0x0][0x3ac] ;  /* 0x00007580ff0a77ac */ /* 0x000f260008000800 */
[----:B------:R-:W5:Y:S01]  /*0080*/  S2UR UR11, SR_CTAID.Y ;  /* 0x00000000000b79c3 */ /* 0x000f620000002600 */
[----:B------:R-:W3:Y:S01]  /*0090*/  LDCU UR7, c[0x0][0x364] ;  /* 0x00006c80ff0777ac */ /* 0x000ee20008000800 */
[----:B------:R-:W0:Y:S06]  /*00a0*/  LDCU.64 UR8, c[0x0][0x358] ;  /* 0x00006b00ff0877ac */ /* 0x000e2c0008000a00 */
[----:B------:R-:W3:Y:S01]  /*00b0*/  S2UR UR6, SR_CTAID.X ;  /* 0x00000000000679c3 */ /* 0x000ee20000002500 */
[----:B--2---:R-:W-:-:S02]  /*00c0*/  UISETP.GE.AND UP0, UPT, UR5, 0x1, UPT ;  /* 0x000000010500788c */ /* 0x004fc4000bf06270 */
[----:B----4-:R-:W-:-:S05]  /*00d0*/  UIMAD UR4, UR10, UR4, URZ ;  /* 0x000000040a0472a4 */ /* 0x010fca000f8e02ff */
[----:B------:R-:W2:Y:S01]  /*00e0*/  LDC R41, c[0x0][0x3b0] ;  /* 0x0000ec00ff297b82 */ /* 0x000ea20000000800 */
[----:B-1----:R-:W-:Y:S02]  /*00f0*/  SHF.R.U32.HI R3, RZ, 0x5, R5 ;  /* 0x00000005ff037819 */ /* 0x002fe40000011605 */
[----:B0-----:R-:W-:Y:S01]  /*0100*/  SHF.R.U32.HI R45, RZ, 0x5, R2 ;  /* 0x00000005ff2d7819 */ /* 0x001fe20000011602 */
[----:B-----5:R-:W-:-:S04]  /*0110*/  IMAD.U32 R49, RZ, RZ, UR11 ;  /* 0x0000000bff317e24 */ /* 0x020fc8000f8e00ff */
[----:B---3--:R-:W-:Y:S02]  /*0120*/  IMAD R45, R3, R0, R45 ;  /* 0x00000000032d7224 */ /* 0x008fe400078e022d */
[----:B------:R-:W-:Y:S02]  /*0130*/  IMAD R13, R49, UR7, R0 ;  /* 0x00000007310d7c24 */ /* 0x000fe4000f8e0200 */
[----:B------:R-:W-:Y:S02]  /*0140*/  IMAD R3, R5, UR6, R2 ;  /* 0x0000000605037c24 */ /* 0x000fe4000f8e0202 */
[----:B--2---:R-:W-:Y:S01]  /*0150*/  IMAD R12, R41, UR4, RZ ;  /* 0x00000004290c7c24 */ /* 0x004fe2000f8e02ff */
[----:B------:R-:W-:Y:S06]  /*0160*/  BRA.U !UP0, `(.L_x_0) ;  /* 0x0000002508587547 */ /* 0x000fec000b800000 */
[----:B------:R-:W-:Y:S01]  /*0170*/  IMAD R32, R41, UR10, RZ ;  /* 0x0000000a29207c24 */ /* 0x000fe2000f8e02ff */
[----:B------:R-:W-:Y:S01]  /*0180*/  SHF.R.U32.HI R14, RZ, 0x5, R3 ;  /* 0x00000005ff0e7819 */ /* 0x000fe20000011603 */
[----:B------:R-:W0:Y:S01]  /*0190*/  LDCU UR4, c[0x0][0x3a8] ;  /* 0x00007500ff0477ac */ /* 0x000e220008000800 */
[----:B------:R-:W-:Y:S01]  /*01a0*/  LOP3.LUT R3, R2, 0x1f, RZ, 0xc0, !PT ;  /* 0x0000001f02037812 */ /* 0x000fe200078ec0ff */
[----:B------:R-:W-:Y:S01]  /*01b0*/  IMAD.SHL.U32 R13, R13, 0x10, RZ ;  /* 0x000000100d0d7824 */ /* 0x000fe200078e00ff */
[-C--:B------:R-:W-:Y:S01]  /*01c0*/  IABS R6, R32.reuse ;  /* 0x0000002000067213 */ /* 0x080fe20000000000 */
[----:B------:R-:W-:Y:S01]  /*01d0*/  IMAD.SHL.U32 R14, R14, 0x10, RZ ;  /* 0x000000100e0e7824 */ /* 0x000fe200078e00ff */
[C---:B------:R-:W-:Y:S01]  /*01e0*/  LOP3.LUT R23, R3.reuse, 0x20, RZ, 0xfc, !PT ;  /* 0x0000002003177812 */ /* 0x040fe200078efcff */
[----:B------:R-:W1:Y:S01]  /*01f0*/  S2UR UR7, SR_CgaCtaId ;  /* 0x00000000000779c3 */ /* 0x000e620000008800 */
[----:B------:R-:W2:Y:S01]  /*0200*/  I2F.RP R0, R6 ;  /* 0x0000000600007306 */ /* 0x000ea20000209400 */
[----:B------:R-:W-:Y:S01]  /*0210*/  IABS R8, R32 ;  /* 0x0000002000087213 */ /* 0x000fe20000000000 */
[----:B------:R-:W-:Y:S01]  /*0220*/  UIMAD UR6, UR5, 0x9, URZ ;  /* 0x00000009050678a4 */ /* 0x000fe2000f8e02ff */
[-C--:B------:R-:W-:Y:S01]  /*0230*/  LEA.HI R7, R3, R14.reuse, RZ, 0x1c ;  /* 0x0000000e03077211 */ /* 0x080fe200078fe0ff */
[----:B------:R-:W3:Y:S01]  /*0240*/  LDCU UR12, c[0x0][0x39c] ;  /* 0x00007380ff0c77ac */ /* 0x000ee20008000800 */
[----:B------:R-:W-:-:S02]  /*0250*/  LEA.HI R23, R23, R14, RZ, 0x1c ;  /* 0x0000000e17177211 */ /* 0x000fc400078fe0ff */
[----:B------:R-:W-:Y:S01]  /*0260*/  LOP3.LUT R31, R3, 0x40, RZ, 0xfc, !PT ;  /* 0x00000040031f7812 */ /* 0x000fe200078efcff */
[----:B------:R-:W4:Y:S01]  /*0270*/  LDCU.64 UR10, c[0x0][0x3a0] ;  /* 0x00007400ff0a77ac */ /* 0x000f220008000a00 */
[----:B------:R-:W-:Y:S02]  /*0280*/  IABS R10, R23 ;  /* 0x00000017000a7213 */ /* 0x000fe40000000000 */
[----:B------:R-:W-:Y:S02]  /*0290*/  IADD3 R9, PT, PT, RZ, -R8, RZ ;  /* 0x80000008ff097210 */ /* 0x000fe40007ffe0ff */
[----:B------:R-:W-:Y:S01]  /*02a0*/  LEA.HI R31, R31, R14, RZ, 0x1c ;  /* 0x0000000e1f1f7211 */ /* 0x000fe200078fe0ff */
[----:B--2---:R-:W2:Y:S01]  /*02b0*/  MUFU.RCP R0, R0 ;  /* 0x0000000000007308 */ /* 0x004ea20000001000 */
[C---:B------:R-:W-:Y:S02]  /*02c0*/  LOP3.LUT R29, R3.reuse, 0x60, RZ, 0xfc, !PT ;  /* 0x00000060031d7812 */ /* 0x040fe400078efcff */
[----:B------:R-:W-:-:S02]  /*02d0*/  LOP3.LUT R27, R3, 0x80, RZ, 0xfc, !PT ;  /* 0x00000080031b7812 */ /* 0x000fc400078efcff */
[-C--:B------:R-:W-:Y:S02]  /*02e0*/  LEA.HI R29, R29, R14.reuse, RZ, 0x1c ;  /* 0x0000000e1d1d7211 */ /* 0x080fe400078fe0ff */
[----:B------:R-:W-:Y:S02]  /*02f0*/  LEA.HI R27, R27, R14, RZ, 0x1c ;  /* 0x0000000e1b1b7211 */ /* 0x000fe400078fe0ff */
[----:B------:R-:W-:Y:S02]  /*0300*/  IABS R16, R29 ;  /* 0x0000001d00107213 */ /* 0x000fe40000000000 */
[----:B------:R-:W-:-:S04]  /*0310*/  LOP3.LUT R25, R3, 0xa0, RZ, 0xfc, !PT ;  /* 0x000000a003197812 */ /* 0x000fc800078efcff */
[----:B------:R-:W-:Y:S01]  /*0320*/  LEA.HI R25, R25, R14, RZ, 0x1c ;  /* 0x0000000e19197211 */ /* 0x000fe200078fe0ff */
[----:B--2---:R-:W-:Y:S01]  /*0330*/  VIADD R4, R0, 0xffffffe ;  /* 0x0ffffffe00047836 */ /* 0x004fe20000000000 */
[----:B------:R-:W-:Y:S02]  /*0340*/  IABS R0, R7 ;  /* 0x0000000700007213 */ /* 0x000fe40000000000 */
[----:B------:R-:W-:Y:S01]  /*0350*/  IABS R24, R25 ;  /* 0x0000001900187213 */ /* 0x000fe20000000000 */
[----:B------:R2:W5:Y:S02]  /*0360*/  F2I.FTZ.U32.TRUNC.NTZ R5, R4 ;  /* 0x0000000400057305 */ /* 0x000564000021f000 */
[----:B--2---:R-:W-:Y:S02]  /*0370*/  IMAD.MOV.U32 R4, RZ, RZ, RZ ;  /* 0x000000ffff047224 */ /* 0x004fe400078e00ff */
[----:B-----5:R-:W-:-:S04]  /*0380*/  IMAD.MOV R11, RZ, RZ, -R5 ;  /* 0x000000ffff0b7224 */ /* 0x020fc800078e0a05 */
[----:B------:R-:W-:-:S04]  /*0390*/  IMAD R11, R11, R6, RZ ;  /* 0x000000060b0b7224 */ /* 0x000fc800078e02ff */
[----:B------:R-:W-:-:S04]  /*03a0*/  IMAD.HI.U32 R11, R5, R11, R4 ;  /* 0x0000000b050b7227 */ /* 0x000fc800078e0004 */
[----:B------:R-:W-:Y:S01]  /*03b0*/  IMAD.MOV.U32 R4, RZ, RZ, R10 ;  /* 0x000000ffff047224 */ /* 0x000fe200078e000a */
[----:B------:R-:W-:Y:S01]  /*03c0*/  IABS R10, R31 ;  /* 0x0000001f000a7213 */ /* 0x000fe20000000000 */
[----:B------:R-:W-:-:S04]  /*03d0*/  IMAD.HI.U32 R15, R11, R0, RZ ;  /* 0x000000000b0f7227 */ /* 0x000fc800078e00ff */
[----:B------:R-:W-:-:S04]  /*03e0*/  IMAD.HI.U32 R8, R11, R4, RZ ;  /* 0x000000040b087227 */ /* 0x000fc800078e00ff */
[----:B------:R-:W-:Y:S01]  /*03f0*/  IMAD R5, R15, R9, R0 ;  /* 0x000000090f057224 */ /* 0x000fe200078e0200 */
[----:B------:R-:W-:Y:S01]  /*0400*/  IABS R0, R41 ;  /* 0x0000002900007213 */ /* 0x000fe20000000000 */
[----:B------:R-:W-:Y:S01]  /*0410*/  IMAD R17, R8, R9, R4 ;  /* 0x0000000908117224 */ /* 0x000fe200078e0204 */
[----:B------:R-:W-:Y:S01]  /*0420*/  LOP3.LUT R4, R3, 0xc0, RZ, 0xfc, !PT ;  /* 0x000000c003047812 */ /* 0x000fe200078efcff */
[----:B------:R-:W-:Y:S01]  /*0430*/  IMAD.HI.U32 R21, R11, R10, RZ ;  /* 0x0000000a0b157227 */ /* 0x000fe200078e00ff */
[C---:B------:R-:W-:Y:S01]  /*0440*/  ISETP.GT.U32.AND P5, PT, R6.reuse, R5, PT ;  /* 0x000000050600720c */ /* 0x040fe20003fa4070 */
[----:B------:R-:W2:Y:S01]  /*0450*/  I2F.RP R22, R0 ;  /* 0x0000000000167306 */ /* 0x000ea20000209400 */
[----:B------:R-:W-:Y:S01]  /*0460*/  ISETP.GT.U32.AND P0, PT, R6, R17, PT ;  /* 0x000000110600720c */ /* 0x000fe20003f04070 */
[----:B------:R-:W-:Y:S01]  /*0470*/  IMAD R35, R21, R9, R10 ;  /* 0x0000000915237224 */ /* 0x000fe200078e020a */
[----:B------:R-:W-:Y:S01]  /*0480*/  IABS R10, R27 ;  /* 0x0000001b000a7213 */ /* 0x000fe20000000000 */
[----:B------:R-:W-:Y:S01]  /*0490*/  IMAD.HI.U32 R20, R11, R16, RZ ;  /* 0x000000100b147227 */ /* 0x000fe200078e00ff */
[----:B------:R-:W-:-:S02]  /*04a0*/  LEA.HI R19, R4, R14, RZ, 0x1c ;  /* 0x0000000e04137211 */ /* 0x000fc400078fe0ff */
[----:B------:R-:W-:Y:S01]  /*04b0*/  ISETP.GT.U32.AND P3, PT, R6, R35, PT ;  /* 0x000000230600720c */ /* 0x000fe20003f64070 */
[----:B------:R-:W-:Y:S01]  /*04c0*/  IMAD R37, R20, R9, R16 ;  /* 0x0000000914257224 */ /* 0x000fe200078e0210 */
[----:B------:R-:W-:Y:S01]  /*04d0*/  IABS R26, R19 ;  /* 0x00000013001a7213 */ /* 0x000fe20000000000 */
[----:B------:R-:W-:-:S03]  /*04e0*/  IMAD.HI.U32 R18, R11, R10, RZ ;  /* 0x0000000a0b127227 */ /* 0x000fc600078e00ff */
[----:B------:R-:W-:Y:S01]  /*04f0*/  ISETP.GT.U32.AND P1, PT, R6, R37, PT ;  /* 0x000000250600720c */ /* 0x000fe20003f24070 */
[--C-:B------:R-:W-:Y:S01]  /*0500*/  @!P5 IMAD.IADD R5, R5, 0x1, -R6.reuse ;  /* 0x000000010505d824 */ /* 0x100fe200078e0a06 */
[----:B------:R-:W-:Y:S01]  /*0510*/  @!P0 IADD3 R8, PT, PT, R8, 0x1, RZ ;  /* 0x0000000108088810 */ /* 0x000fe20007ffe0ff */
[----:B------:R-:W-:Y:S01]  /*0520*/  @!P0 IMAD.IADD R17, R17, 0x1, -R6 ;  /* 0x0000000111118824 */ /* 0x000fe200078e0a06 */
[----:B--2---:R-:W2:Y:S01]  /*0530*/  MUFU.RCP R22, R22 ;  /* 0x0000001600167308 */ /* 0x004ea20000001000 */
[----:B------:R-:W-:Y:S01]  /*0540*/  IMAD R39, R18, R9, R10 ;  /* 0x0000000912277224 */ /* 0x000fe200078e020a */
[----:B------:R-:W-:Y:S01]  /*0550*/  ISETP.GE.U32.AND P2, PT, R5, R6, PT ;  /* 0x000000060500720c */ /* 0x000fe20003f46070 */
[----:B------:R-:W-:Y:S01]  /*0560*/  @!P3 IMAD.IADD R35, R35, 0x1, -R6 ;  /* 0x000000012323b824 */ /* 0x000fe200078e0a06 */
[----:B------:R-:W-:Y:S01]  /*0570*/  LOP3.LUT R5, R3, 0xe0, RZ, 0xfc, !PT ;  /* 0x000000e003057812 */ /* 0x000fe200078efcff */
[----:B------:R-:W-:Y:S01]  /*0580*/  IMAD.HI.U32 R16, R11, R24, RZ ;  /* 0x000000180b107227 */ /* 0x000fe200078e00ff */
[----:B------:R-:W-:-:S02]  /*0590*/  ISETP.GE.U32.AND P4, PT, R17, R6, PT ;  /* 0x000000061100720c */ /* 0x000fc40003f86070 */
[----:B------:R-:W-:Y:S01]  /*05a0*/  LEA.HI R17, R5, R14, RZ, 0x1c ;  /* 0x0000000e05117211 */ /* 0x000fe200078fe0ff */
[----:B------:R-:W-:Y:S01]  /*05b0*/  @!P5 VIADD R15, R15, 0x1 ;  /* 0x000000010f0fd836 */ /* 0x000fe20000000000 */
[----:B------:R-:W-:Y:S01]  /*05c0*/  ISETP.GT.U32.AND P6, PT, R6, R39, PT ;  /* 0x000000270600720c */ /* 0x000fe20003fc4070 */
[----:B------:R-:W-:Y:S01]  /*05d0*/  IMAD.HI.U32 R10, R11, R26, RZ ;  /* 0x0000001a0b0a7227 */ /* 0x000fe200078e00ff */
[----:B------:R-:W-:Y:S02]  /*05e0*/  IABS R28, R17 ;  /* 0x00000011001c7213 */ /* 0x000fe40000000000 */
[----:B------:R-:W-:Y:S01]  /*05f0*/  ISETP.GE.U32.AND P5, PT, R35, R6, PT ;  /* 0x000000062300720c */ /* 0x000fe20003fa6070 */
[-C--:B------:R-:W-:Y:S01]  /*0600*/  IMAD R35, R16, R9.reuse, R24 ;  /* 0x0000000910237224 */ /* 0x080fe200078e0218 */
[-C--:B------:R-:W-:Y:S01]  /*0610*/  LOP3.LUT R24, R27, R32.reuse, RZ, 0x3c, !PT ;  /* 0x000000201b187212 */ /* 0x080fe200078e3cff */
[----:B------:R-:W-:Y:S01]  /*0620*/  IMAD R43, R10, R9, R26 ;  /* 0x000000090a2b7224 */ /* 0x000fe200078e021a */
[----:B------:R-:W-:Y:S01]  /*0630*/  LOP3.LUT R26, R31, R32, RZ, 0x3c, !PT ;  /* 0x000000201f1a7212 */ /* 0x000fe200078e3cff */
[----:B------:R-:W-:-:S03]  /*0640*/  IMAD.HI.U32 R11, R11, R28, RZ ;  /* 0x0000001c0b0b7227 */ /* 0x000fc600078e00ff */
[C---:B------:R-:W-:Y:S01]  /*0650*/  ISETP.GT.U32.AND P0, PT, R6.reuse, R43, PT ;  /* 0x0000002b0600720c */ /* 0x040fe20003f04070 */
[----:B------:R-:W-:Y:S02]  /*0660*/  @!P1 IMAD.IADD R37, R37, 0x1, -R6 ;  /* 0x0000000125259824 */ /* 0x000fe400078e0a06 */
[----:B------:R-:W-:Y:S01]  /*0670*/  @P2 VIADD R15, R15, 0x1 ;  /* 0x000000010f0f2836 */ /* 0x000fe20000000000 */
[----:B------:R-:W-:Y:S01]  /*0680*/  ISETP.GT.U32.AND P2, PT, R6, R35, PT ;  /* 0x000000230600720c */ /* 0x000fe20003f44070 */
[----:B------:R-:W-:Y:S01]  /*0690*/  IMAD R47, R11, R9, R28 ;  /* 0x000000090b2f7224 */ /* 0x000fe200078e021c */
[----:B------:R-:W-:Y:S01]  /*06a0*/  LOP3.LUT R9, R7, R32, RZ, 0x3c, !PT ;  /* 0x0000002007097212 */ /* 0x000fe200078e3cff */
[----:B------:R-:W-:Y:S01]  /*06b0*/  @P4 VIADD R8, R8, 0x1 ;  /* 0x0000000108084836 */ /* 0x000fe20000000000 */
[----:B------:R-:W-:Y:S01]  /*06c0*/  ISETP.GE.U32.AND P4, PT, R37, R6, PT ;  /* 0x000000062500720c */ /* 0x000fe20003f86070 */
[----:B------:R-:W-:Y:S01]  /*06d0*/  @!P3 VIADD R21, R21, 0x1 ;  /* 0x000000011515b836 */ /* 0x000fe20000000000 */
[----:B------:R-:W-:Y:S01]  /*06e0*/  ISETP.GT.U32.AND P3, PT, R6, R47, PT ;  /* 0x0000002f0600720c */ /* 0x000fe20003f64070 */
[----:B------:R-:W-:-:S02]  /*06f0*/  @!P6 IMAD.IADD R39, R39, 0x1, -R6 ;  /* 0x000000012727e824 */ /* 0x000fc400078e0a06 */
[----:B------:R-:W-:Y:S01]  /*0700*/  @!P1 VIADD R20, R20, 0x1 ;  /* 0x0000000114149836 */ /* 0x000fe20000000000 */
[----:B------:R-:W-:Y:S01]  /*0710*/  @P5 IADD3 R21, PT, PT, R21, 0x1, RZ ;  /* 0x0000000115155810 */ /* 0x000fe20007ffe0ff */
[--C-:B------:R-:W-:Y:S01]  /*0720*/  @!P0 IMAD.IADD R43, R43, 0x1, -R6.reuse ;  /* 0x000000012b2b8824 */ /* 0x100fe200078e0a06 */
[----:B------:R-:W-:Y:S01]  /*0730*/  ISETP.GE.U32.AND P5, PT, R39, R6, PT ;  /* 0x000000062700720c */ /* 0x000fe20003fa6070 */
[----:B------:R-:W-:Y:S01]  /*0740*/  @!P2 IMAD.IADD R35, R35, 0x1, -R6 ;  /* 0x000000012323a824 */ /* 0x000fe200078e0a06 */
[----:B------:R-:W-:Y:S01]  /*0750*/  ISETP.GE.AND P1, PT, R9, RZ, PT ;  /* 0x000000ff0900720c */ /* 0x000fe20003f26270 */
[----:B------:R-:W-:Y:S01]  /*0760*/  @!P6 VIADD R18, R18, 0x1 ;  /* 0x000000011212e836 */ /* 0x000fe20000000000 */
[----:B------:R-:W-:Y:S01]  /*0770*/  LOP3.LUT R9, R23, R32, RZ, 0x3c, !PT ;  /* 0x0000002017097212 */ /* 0x000fe200078e3cff */
[----:B------:R-:W-:Y:S01]  /*0780*/  @P4 VIADD R20, R20, 0x1 ;  /* 0x0000000114144836 */ /* 0x000fe20000000000 */
[-C--:B------:R-:W-:Y:S01]  /*0790*/  ISETP.GE.U32.AND P4, PT, R35, R6.reuse, PT ;  /* 0x000000062300720c */ /* 0x080fe20003f86070 */
[----:B--2---:R-:W-:Y:S01]  /*07a0*/  VIADD R22, R22, 0xffffffe ;  /* 0x0ffffffe16167836 */ /* 0x004fe20000000000 */
[-C--:B------:R-:W-:Y:S01]  /*07b0*/  ISETP.GE.U32.AND P6, PT, R43, R6.reuse, PT ;  /* 0x000000062b00720c */ /* 0x080fe20003fc6070 */
[----:B------:R-:W-:Y:S01]  /*07c0*/  @!P2 VIADD R16, R16, 0x1 ;  /* 0x000000011010a836 */ /* 0x000fe20000000000 */
[-C--:B------:R-:W-:Y:S01]  /*07d0*/  @!P3 IADD3 R47, PT, PT, R47, -R6.reuse, RZ ;  /* 0x800000062f2fb210 */ /* 0x080fe20007ffe0ff */
[----:B------:R-:W-:Y:S01]  /*07e0*/  @!P0 VIADD R10, R10, 0x1 ;  /* 0x000000010a0a8836 */ /* 0x000fe20000000000 */
[----:B------:R-:W-:Y:S01]  /*07f0*/  ISETP.GE.AND P0, PT, R26, RZ, PT ;  /* 0x000000ff1a00720c */ /* 0x000fe20003f06270 */
[----:B------:R-:W-:Y:S01]  /*0800*/  @P5 VIADD R18, R18, 0x1 ;  /* 0x0000000112125836 */ /* 0x000fe20000000000 */
[----:B------:R-:W-:Y:S01]  /*0810*/  ISETP.GE.AND P5, PT, R9, RZ, PT ;  /* 0x000000ff0900720c */ /* 0x000fe20003fa6270 */
[----:B------:R-:W-:Y:S01]  /*0820*/  @!P3 VIADD R11, R11, 0x1 ;  /* 0x000000010b0bb836 */ /* 0x000fe20000000000 */
[----:B------:R-:W-:Y:S01]  /*0830*/  ISETP.GE.U32.AND P2, PT, R47, R6, PT ;  /* 0x000000062f00720c */ /* 0x000fe20003f46070 */
[----:B------:R2:W5:Y:S01]  /*0840*/  F2I.FTZ.U32.TRUNC.NTZ R9, R22 ;  /* 0x0000001600097305 */ /* 0x000562000021f000 */
[-C--:B------:R-:W-:Y:S01]  /*0850*/  LOP3.LUT R6, R29, R32.reuse, RZ, 0x3c, !PT ;  /* 0x000000201d067212 */ /* 0x080fe200078e3cff */
[----:B------:R-:W-:Y:S01]  /*0860*/  @P4 VIADD R16, R16, 0x1 ;  /* 0x0000000110104836 */ /* 0x000fe20000000000 */
[----:B------:R-:W-:Y:S01]  /*0870*/  ISETP.NE.AND P3, PT, R32, RZ, PT ;  /* 0x000000ff2000720c */ /* 0x000fe20003f65270 */
[----:B------:R-:W-:Y:S01]  /*0880*/  @!P1 IMAD.MOV R15, RZ, RZ, -R15 ;  /* 0x000000ffff0f9224 */ /* 0x000fe200078e0a0f */
[----:B------:R-:W-:Y:S01]  /*0890*/  ISETP.GE.AND P4, PT, R6, RZ, PT ;  /* 0x000000ff0600720c */ /* 0x000fe20003f86270 */
[----:B------:R-:W-:Y:S01]  /*08a0*/  IMAD.MOV.U32 R35, RZ, RZ, R8 ;  /* 0x000000ffff237224 */ /* 0x000fe200078e0008 */
[----:B------:R-:W-:Y:S01]  /*08b0*/  @P6 IADD3 R10, PT, PT, R10, 0x1, RZ ;  /* 0x000000010a0a6810 */ /* 0x000fe20007ffe0ff */
[----:B------:R-:W-:Y:S01]  /*08c0*/  @!P0 IMAD.MOV R21, RZ, RZ, -R21 ;  /* 0x000000ffff158224 */ /* 0x000fe200078e0a15 */
[----:B------:R-:W-:Y:S01]  /*08d0*/  ISETP.GE.AND P6, PT, R24, RZ, PT ;  /* 0x000000ff1800720c */ /* 0x000fe20003fc6270 */
[----:B------:R-:W-:Y:S01]  /*08e0*/  @!P5 IMAD.MOV R35, RZ, RZ, -R35 ;  /* 0x000000ffff23d224 */ /* 0x000fe200078e0a23 */
[-C--:B------:R-:W-:Y:S01]  /*08f0*/  LOP3.LUT R6, R25, R32.reuse, RZ, 0x3c, !PT ;  /* 0x0000002019067212 */ /* 0x080fe200078e3cff */
[----:B------:R-:W-:Y:S01]  /*0900*/  @P2 VIADD R11, R11, 0x1 ;  /* 0x000000010b0b2836 */ /* 0x000fe20000000000 */
[----:B--2---:R-:W-:-:S02]  /*0910*/  LOP3.LUT R22, RZ, R32, RZ, 0x33, !PT ;  /* 0x00000020ff167212 */ /* 0x004fc400078e33ff */
[----:B------:R-:W-:Y:S01]  /*0920*/  ISETP.GE.AND P2, PT, R6, RZ, PT ;  /* 0x000000ff0600720c */ /* 0x000fe20003f46270 */
[----:B-----5:R-:W-:Y:S01]  /*0930*/  IMAD.MOV R37, RZ, RZ, -R9 ;  /* 0x000000ffff257224 */ /* 0x020fe200078e0a09 */
[-C--:B------:R-:W-:Y:S01]  /*0940*/  LOP3.LUT R8, R17, R32.reuse, RZ, 0x3c, !PT ;  /* 0x0000002011087212 */ /* 0x080fe200078e3cff */
[----:B------:R-:W-:Y:S01]  /*0950*/  IMAD.MOV.U32 R39, RZ, RZ, R11 ;  /* 0x000000ffff277224 */ /* 0x000fe200078e000b */
[----:B------:R-:W-:Y:S02]  /*0960*/  LOP3.LUT R24, R19, R32, RZ, 0x3c, !PT ;  /* 0x0000002013187212 */ /* 0x000fe400078e3cff */
[----:B------:R-:W-:Y:S01]  /*0970*/  SEL R6, R22, R15, !P3 ;  /* 0x0000000f16067207 */ /* 0x000fe20005800000 */
[----:B------:R-:W-:Y:S01]  /*0980*/  IMAD R15, R37, R0, RZ ;  /* 0x00000000250f7224 */ /* 0x000fe200078e02ff */
[----:B------:R-:W-:Y:S01]  /*0990*/  ISETP.GE.AND P5, PT, R8, RZ, PT ;  /* 0x000000ff0800720c */ /* 0x000fe20003fa6270 */
[----:B------:R-:W-:Y:S01]  /*09a0*/  IMAD.MOV.U32 R8, RZ, RZ, RZ ;  /* 0x000000ffff087224 */ /* 0x000fe200078e00ff */
[----:B------:R-:W-:Y:S01]  /*09b0*/  ISETP.GE.AND P1, PT, R24, RZ, PT ;  /* 0x000000ff1800720c */ /* 0x000fe20003f26270 */
[----:B------:R-:W-:Y:S01]  /*09c0*/  @!P6 IMAD.MOV R18, RZ, RZ, -R18 ;  /* 0x000000ffff12e224 */ /* 0x000fe200078e0a12 */
[----:B------:R-:W-:Y:S01]  /*09d0*/  @!P4 IADD3 R20, PT, PT, -R20, RZ, RZ ;  /* 0x000000ff1414c210 */ /* 0x000fe20007ffe1ff */
[----:B------:R-:W-:Y:S01]  /*09e0*/  IMAD.HI.U32 R15, R9, R15, R8 ;  /* 0x0000000f090f7227 */ /* 0x000fe200078e0008 */
[----:B------:R-:W-:-:S02]  /*09f0*/  IADD3 R34, PT, PT, -R6, RZ, RZ ;  /* 0x000000ff06227210 */ /* 0x000fc40007ffe1ff */
[C---:B------:R-:W-:Y:S01]  /*0a00*/  SEL R9, R22.reuse, R20, !P3 ;  /* 0x0000001416097207 */ /* 0x040fe20005800000 */
[----:B------:R-:W-:Y:S01]  /*0a10*/  IMAD.MOV.U32 R37, RZ, RZ, R10 ;  /* 0x000000ffff257224 */ /* 0x000fe200078e000a */
[----:B------:R-:W-:Y:S01]  /*0a20*/  SEL R10, R22, R18, !P3 ;  /* 0x00000012160a7207 */ /* 0x000fe20005800000 */
[----:B------:R-:W-:Y:S01]  /*0a30*/  IMAD R34, R32, R34, R7 ;  /* 0x0000002220227224 */ /* 0x000fe200078e0207 */
[C---:B------:R-:W-:Y:S01]  /*0a40*/  SEL R7, R22.reuse, R35, !P3 ;  /* 0x0000002316077207 */ /* 0x040fe20005800000 */
[----:B------:R-:W-:Y:S01]  /*0a50*/  @!P2 IMAD.MOV R16, RZ, RZ, -R16 ;  /* 0x000000ffff10a224 */ /* 0x000fe200078e0a10 */
[C---:B------:R-:W-:Y:S01]  /*0a60*/  SEL R8, R22.reuse, R21, !P3 ;  /* 0x0000001516087207 */ /* 0x040fe20005800000 */
[----:B------:R-:W-:Y:S02]  /*0a70*/  IMAD.MOV R18, RZ, RZ, -R9 ;  /* 0x000000ffff127224 */ /* 0x000fe400078e0a09 */
[----:B------:R-:W-:Y:S01]  /*0a80*/  @!P1 IMAD.MOV R37, RZ, RZ, -R37 ;  /* 0x000000ffff259224 */ /* 0x000fe200078e0a25 */
[----:B------:R-:W-:Y:S01]  /*0a90*/  SEL R11, R22, R16, !P3 ;  /* 0x00000010160b7207 */ /* 0x000fe20005800000 */
[----:B------:R-:W-:Y:S01]  /*0aa0*/  @!P5 IMAD.MOV R39, RZ, RZ, -R39 ;  /* 0x000000ffff27d224 */ /* 0x000fe200078e0a27 */
[----:B------:R-:W-:Y:S01]  /*0ab0*/  IADD3 R36, PT, PT, -R8, RZ, RZ ;  /* 0x000000ff08247210 */ /* 0x000fe20007ffe1ff */
[----:B------:R-:W-:Y:S01]  /*0ac0*/  IMAD.MOV R16, RZ, RZ, -R7 ;  /* 0x000000ffff107224 */ /* 0x000fe200078e0a07 */
[----:B------:R-:W-:Y:S01]  /*0ad0*/  SEL R20, R22, R37, !P3 ;  /* 0x0000002516147207 */ /* 0x000fe20005800000 */
[C---:B------:R-:W-:Y:S01]  /*0ae0*/  IMAD R18, R32.reuse, R18, R29 ;  /* 0x0000001220127224 */ /* 0x040fe200078e021d */
[----:B------:R-:W-:Y:S01]  /*0af0*/  IABS R29, R34 ;  /* 0x00000022001d7213 */ /* 0x000fe20000000000 */
[----:B------:R-:W-:Y:S01]  /*0b00*/  IMAD R16, R32, R16, R23 ;  /* 0x0000001020107224 */ /* 0x000fe200078e0217 */
[----:B------:R-:W-:Y:S01]  /*0b10*/  SEL R21, R22, R39, !P3 ;  /* 0x0000002716157207 */ /* 0x000fe20005800000 */
[----:B------:R-:W-:Y:S01]  /*0b20*/  IMAD R36, R32, R36, R31 ;  /* 0x0000002420247224 */ /* 0x000fe200078e021f */
[----:B------:R-:W-:Y:S01]  /*0b30*/  IABS R35, R18 ;  /* 0x0000001200237213 */ /* 0x000fe20000000000 */
[----:B------:R-:W-:Y:S01]  /*0b40*/  IMAD.HI.U32 R22, R15, R29, RZ ;  /* 0x0000001d0f167227 */ /* 0x000fe200078e00ff */
[----:B------:R-:W-:-:S02]  /*0b50*/  IABS R24, R16 ;  /* 0x0000001000187213 */ /* 0x000fc40000000000 */
[----:B------:R-:W-:Y:S01]  /*0b60*/  IABS R31, R36 ;  /* 0x00000024001f7213 */ /* 0x000fe20000000000 */
[----:B------:R-:W-:Y:S01]  /*0b70*/  IMAD.MOV R30, RZ, RZ, -R11 ;  /* 0x000000ffff1e7224 */ /* 0x000fe200078e0a0b */
[----:B------:R-:W-:Y:S01]  /*0b80*/  IADD3 R23, PT, PT, -R22, RZ, RZ ;  /* 0x000000ff16177210 */ /* 0x000fe20007ffe1ff */
[----:B------:R-:W-:Y:S02]  /*0b90*/  IMAD.MOV R40, RZ, RZ, -R20 ;  /* 0x000000ffff287224 */ /* 0x000fe400078e0a14 */
[----:B------:R-:W-:Y:S02]  /*0ba0*/  IMAD.MOV R38, RZ, RZ, -R10 ;  /* 0x000000ffff267224 */ /* 0x000fe400078e0a0a */
[C---:B------:R-:W-:Y:S02]  /*0bb0*/  IMAD R30, R32.reuse, R30, R25 ;  /* 0x0000001e201e7224 */ /* 0x040fe400078e0219 */
[----:B------:R-:W-:Y:S02]  /*0bc0*/  IMAD R40, R32, R40, R19 ;  /* 0x0000002820287224 */ /* 0x000fe400078e0213 */
[----:B------:R-:W-:Y:S01]  /*0bd0*/  IMAD.HI.U32 R19, R15, R24, RZ ;  /* 0x000000180f137227 */ /* 0x000fe200078e00ff */
[----:B------:R-:W-:-:S02]  /*0be0*/  IABS R39, R30 ;  /* 0x0000001e00277213 */ /* 0x000fc40000000000 */
[----:B------:R-:W-:Y:S01]  /*0bf0*/  IABS R43, R40 ;  /* 0x00000028002b7213 */ /* 0x000fe20000000000 */
[----:B------:R-:W-:Y:S02]  /*0c00*/  IMAD.MOV R25, RZ, RZ, -R21 ;  /* 0x000000ffff197224 */ /* 0x000fe400078e0a15 */
[----:B------:R-:W-:Y:S02]  /*0c10*/  IMAD R29, R0, R23, R29 ;  /* 0x00000017001d7224 */ /* 0x000fe400078e021d */
[----:B------:R-:W-:Y:S02]  /*0c20*/  IMAD R38, R32, R38, R27 ;  /* 0x0000002620267224 */ /* 0x000fe400078e021b */
[----:B------:R-:W-:Y:S01]  /*0c30*/  IMAD.MOV R27, RZ, RZ, -R19 ;  /* 0x000000ffff1b7224 */ /* 0x000fe200078e0a13 */
[----:B------:R-:W-:Y:S01]  /*0c40*/  ISETP.GT.U32.AND P1, PT, R0, R29, PT ;  /* 0x0000001d0000720c */ /* 0x000fe20003f24070 */
[----:B------:R-:W-:Y:S01]  /*0c50*/  IMAD R32, R32, R25, R17 ;  /* 0x0000001920207224 */ /* 0x000fe200078e0211 */
[----:B------:R-:W-:Y:S01]  /*0c60*/  IABS R37, R38 ;  /* 0x0000002600257213 */ /* 0x000fe20000000000 */
[----:B------:R-:W-:-:S03]  /*0c70*/  IMAD.HI.U32 R25, R15, R31, RZ ;  /* 0x0000001f0f197227 */ /* 0x000fc600078e00ff */
[----:B------:R-:W-:Y:S01]  /*0c80*/  IABS R44, R32 ;  /* 0x00000020002c7213 */ /* 0x000fe20000000000 */
[C---:B------:R-:W-:Y:S02]  /*0c90*/  IMAD R27, R0.reuse, R27, R24 ;  /* 0x0000001b001b7224 */ /* 0x040fe400078e0218 */
[----:B------:R-:W-:Y:S02]  /*0ca0*/  IMAD.MOV R24, RZ, RZ, -R25 ;  /* 0x000000ffff187224 */ /* 0x000fe400078e0a19 */
[----:B------:R-:W-:Y:S01]  /*0cb0*/  IMAD.HI.U32 R23, R15, R35, RZ ;  /* 0x000000230f177227 */ /* 0x000fe200078e00ff */
[C---:B------:R-:W-:Y:S02]  /*0cc0*/  ISETP.GT.U32.AND P5, PT, R0.reuse, R27, PT ;  /* 0x0000001b0000720c */ /* 0x040fe40003fa4070 */
[----:B------:R-:W-:Y:S01]  /*0cd0*/  @!P1 IADD3 R29, PT, PT, R29, -R0, RZ ;  /* 0x800000001d1d9210 */ /* 0x000fe20007ffe0ff */
[C---:B------:R-:W-:Y:S02]  /*0ce0*/  IMAD R31, R0.reuse, R24, R31 ;  /* 0x00000018001f7224 */ /* 0x040fe400078e021f */
[----:B------:R-:W-:Y:S01]  /*0cf0*/  IMAD.MOV R26, RZ, RZ, -R23 ;  /* 0x000000ffff1a7224 */ /* 0x000fe200078e0a17 */
[----:B------:R-:W-:Y:S01]  /*0d00*/  ISETP.GE.U32.AND P4, PT, R29, R0, PT ;  /* 0x000000001d00720c */ /* 0x000fe20003f86070 */
[----:B------:R-:W-:Y:S01]  /*0d10*/  IMAD.HI.U32 R17, R15, R37, RZ ;  /* 0x000000250f117227 */ /* 0x000fe200078e00ff */
[----:B------:R-:W-:-:S03]  /*0d20*/  ISETP.GT.U32.AND P2, PT, R0, R31, PT ;  /* 0x0000001f0000720c */ /* 0x000fc60003f44070 */
[----:B------:R-:W-:Y:S02]  /*0d30*/  IMAD R35, R0, R26, R35 ;  /* 0x0000001a00237224 */ /* 0x000fe400078e0223 */
[----:B------:R-:W-:-:S03]  /*0d40*/  IMAD.HI.U32 R26, R15, R39, RZ ;  /* 0x000000270f1a7227 */ /* 0x000fc600078e00ff */
[C---:B------:R-:W-:Y:S01]  /*0d50*/  ISETP.GT.U32.AND P6, PT, R0.reuse, R35, PT ;  /* 0x000000230000720c */ /* 0x040fe20003fc4070 */
[----:B------:R-:W-:Y:S02]  /*0d60*/  IMAD.MOV R28, RZ, RZ, -R17 ;  /* 0x000000ffff1c7224 */ /* 0x000fe400078e0a11 */
[----:B------:R-:W-:Y:S02]  /*0d70*/  IMAD.MOV R42, RZ, RZ, -R26 ;  /* 0x000000ffff2a7224 */ /* 0x000fe400078e0a1a */
[C---:B------:R-:W-:Y:S02]  /*0d80*/  IMAD R37, R0.reuse, R28, R37 ;  /* 0x0000001c00257224 */ /* 0x040fe400078e0225 */
[C---:B------:R-:W-:Y:S02]  /*0d90*/  IMAD R39, R0.reuse, R42, R39 ;  /* 0x0000002a00277224 */ /* 0x040fe400078e0227 */
[----:B------:R-:W-:Y:S01]  /*0da0*/  IMAD.MOV.U32 R42, RZ, RZ, R44 ;  /* 0x000000ffff2a7224 */ /* 0x000fe200078e002c */
[----:B------:R-:W-:Y:S01]  /*0db0*/  ISETP.GT.U32.AND P0, PT, R0, R37, PT ;  /* 0x000000250000720c */ /* 0x000fe20003f04070 */
[----:B------:R-:W-:-:S02]  /*0dc0*/  @!P2 IMAD.IADD R31, R31, 0x1, -R0 ;  /* 0x000000011f1fa824 */ /* 0x000fc400078e0a00 */
[----:B------:R-:W-:Y:S02]  /*0dd0*/  @!P5 IMAD.IADD R27, R27, 0x1, -R0 ;  /* 0x000000011b1bd824 */ /* 0x000fe400078e0a00 */
[----:B------:R-:W-:Y:S01]  /*0de0*/  @!P1 VIADD R22, R22, 0x1 ;  /* 0x0000000116169836 */ /* 0x000fe20000000000 */
[-C--:B------:R-:W-:Y:S01]  /*0df0*/  ISETP.GE.U32.AND P1, PT, R31, R0.reuse, PT ;  /* 0x000000001f00720c */ /* 0x080fe20003f26070 */
[----:B------:R-:W-:Y:S01]  /*0e00*/  IMAD.HI.U32 R24, R15, R43, RZ ;  /* 0x0000002b0f187227 */ /* 0x000fe200078e00ff */
[----:B------:R-:W-:-:S03]  /*0e10*/  ISETP.GE.U32.AND P3, PT, R27, R0, PT ;  /* 0x000000001b00720c */ /* 0x000fc60003f66070 */
[----:B------:R-:W-:Y:S02]  /*0e20*/  IMAD.HI.U32 R15, R15, R42, RZ ;  /* 0x0000002a0f0f7227 */ /* 0x000fe400078e00ff */
[----:B------:R-:W-:Y:S02]  /*0e30*/  @!P0 IADD3 R17, PT, PT, R17, 0x1, RZ ;  /* 0x0000000111118810 */ /* 0x000fe40007ffe0ff */
[----:B------:R-:W-:Y:S01]  /*0e40*/  @!P6 IMAD.IADD R35, R35, 0x1, -R0 ;  /* 0x000000012323e824 */ /* 0x000fe200078e0a00 */
[----:B------:R-:W-:Y:S01]  /*0e50*/  IADD3 R27, PT, PT, -R15, RZ, RZ ;  /* 0x000000ff0f1b7210 */ /* 0x000fe20007ffe1ff */
[----:B------:R-:W-:Y:S01]  /*0e60*/  @P4 VIADD R22, R22, 0x1 ;  /* 0x0000000116164836 */ /* 0x000fe20000000000 */
[C---:B------:R-:W-:Y:S01]  /*0e70*/  ISETP.GT.U32.AND P4, PT, R0.reuse, R39, PT ;  /* 0x000000270000720c */ /* 0x040fe20003f84070 */
[----:B------:R-:W-:Y:S02]  /*0e80*/  IMAD.MOV R28, RZ, RZ, -R24 ;  /* 0x000000ffff1c7224 */ /* 0x000fe400078e0a18 */
[----:B------:R-:W-:Y:S01]  /*0e90*/  @!P5 VIADD R19, R19, 0x1 ;  /* 0x000000011313d836 */ /* 0x000fe20000000000 */
[----:B------:R-:W-:Y:S01]  /*0ea0*/  ISETP.GE.U32.AND P5, PT, R35, R0, PT ;  /* 0x000000002300720c */ /* 0x000fe20003fa6070 */
[----:B------:R-:W-:-:S02]  /*0eb0*/  IMAD R29, R0, R28, R43 ;  /* 0x0000001c001d7224 */ /* 0x000fc400078e022b */
[C---:B------:R-:W-:Y:S01]  /*0ec0*/  IMAD R27, R0.reuse, R27, R42 ;  /* 0x0000001b001b7224 */ /* 0x040fe200078e022a */
[----:B------:R-:W-:Y:S01]  /*0ed0*/  @P3 IADD3 R19, PT, PT, R19, 0x1, RZ ;  /* 0x0000000113133810 */ /* 0x000fe20007ffe0ff */
[----:B------:R-:W-:Y:S01]  /*0ee0*/  @!P2 VIADD R25, R25, 0x1 ;  /* 0x000000011919a836 */ /* 0x000fe20000000000 */
[----:B------:R-:W-:Y:S01]  /*0ef0*/  ISETP.GT.U32.AND P2, PT, R0, R29, PT ;  /* 0x0000001d0000720c */ /* 0x000fe20003f44070 */
[--C-:B------:R-:W-:Y:S01]  /*0f00*/  @!P0 IMAD.IADD R37, R37, 0x1, -R0.reuse ;  /* 0x0000000125258824 */ /* 0x100fe200078e0a00 */
[----:B------:R-:W-:Y:S01]  /*0f10*/  LOP3.LUT R42, R2, 0xf, RZ, 0xc0, !PT ;  /* 0x0000000f022a7812 */ /* 0x000fe200078ec0ff */
[----:B------:R-:W-:Y:S01]  /*0f20*/  @P1 VIADD R25, R25, 0x1 ;  /* 0x0000000119191836 */ /* 0x000fe20000000000 */
[----:B------:R-:W-:Y:S01]  /*0f30*/  ISETP.GT.U32.AND P1, PT, R0, R27, PT ;  /* 0x0000001b0000720c */ /* 0x000fe20003f24070 */
[----:B------:R-:W-:Y:S01]  /*0f40*/  @!P6 VIADD R23, R23, 0x1 ;  /* 0x000000011717e836 */ /* 0x000fe20000000000 */
[-C--:B------:R-:W-:Y:S01]  /*0f50*/  ISETP.GE.U32.AND P3, PT, R37, R0.reuse, PT ;  /* 0x000000002500720c */ /* 0x080fe20003f66070 */
[--C-:B------:R-:W-:Y:S01]  /*0f60*/  @!P4 IMAD.IADD R39, R39, 0x1, -R0.reuse ;  /* 0x000000012727c824 */ /* 0x100fe200078e0a00 */
[----:B0-----:R-:W-:Y:S01]  /*0f70*/  ISETP.GE.AND P6, PT, R13, UR4, PT ;  /* 0x000000040d007c0c */ /* 0x001fe2000bfc6270 */
[----:B------:R-:W-:Y:S01]  /*0f80*/  @P5 VIADD R23, R23, 0x1 ;  /* 0x0000000117175836 */ /* 0x000fe20000000000 */
[-C--:B------:R-:W-:Y:S01]  /*0f90*/  LOP3.LUT R13, R34, R41.reuse, RZ, 0x3c, !PT ;  /* 0x00000029220d7212 */ /* 0x080fe200078e3cff */
[----:B------:R-:W-:Y:S01]  /*0fa0*/  @!P4 VIADD R26, R26, 0x1 ;  /* 0x000000011a1ac836 */ /* 0x000fe20000000000 */
[----:B------:R-:W-:Y:S01]  /*0fb0*/  ISETP.GE.U32.AND P5, PT, R39, R0, PT ;  /* 0x000000002700720c */ /* 0x000fe20003fa6070 */
[--C-:B------:R-:W-:Y:S01]  /*0fc0*/  @!P2 IMAD.IADD R29, R29, 0x1, -R0.reuse ;  /* 0x000000011d1da824 */ /* 0x100fe200078e0a00 */
[----:B------:R-:W-:Y:S01]  /*0fd0*/  ISETP.LT.AND P6, PT, R14, R12, !P6 ;  /* 0x0000000c0e00720c */ /* 0x000fe200077c1270 */
[----:B------:R-:W-:Y:S01]  /*0fe0*/  UMOV UR4, 0x400 ;  /* 0x0000040000047882 */ /* 0x000fe20000000000 */
[-C--:B------:R-:W-:Y:S01]  /*0ff0*/  LOP3.LUT R12, R16, R41.reuse, RZ, 0x3c, !PT ;  /* 0x00000029100c7212 */ /* 0x080fe200078e3cff */
[----:B------:R-:W-:Y:S01]  /*1000*/  @!P1 IMAD.IADD R27, R27, 0x1, -R0 ;  /* 0x000000011b1b9824 */ /* 0x000fe200078e0a00 */
[----:B------:R-:W-:Y:S01]  /*1010*/  ISETP.GE.AND P0, PT, R13, RZ, PT ;  /* 0x000000ff0d00720c */ /* 0x000fe20003f06270 */
[----:B------:R-:W-:Y:S01]  /*1020*/  @P3 VIADD R17, R17, 0x1 ;  /* 0x0000000111113836 */ /* 0x000fe20000000000 */
[-C--:B------:R-:W-:Y:S01]  /*1030*/  ISETP.GE.U32.AND P3, PT, R29, R0.reuse, PT ;  /* 0x000000001d00720c */ /* 0x080fe20003f66070 */
[----:B------:R-:W-:Y:S01]  /*1040*/  @!P1 VIADD R15, R15, 0x1 ;  /* 0x000000010f0f9836 */ /* 0x000fe20000000000 */
[----:B------:R-:W-:Y:S01]  /*1050*/  ISETP.GE.U32.AND P4, PT, R27, R0, PT ;  /* 0x000000001b00720c */ /* 0x000fe20003f86070 */
[----:B------:R-:W-:Y:S01]  /*1060*/  UIADD3 UR5, UPT, UPT, UR4, 0x1000, URZ ;  /* 0x0000100004057890 */ /* 0x000fe2000fffe0ff */
[-C--:B------:R-:W-:Y:S01]  /*1070*/  LOP3.LUT R0, R36, R41.reuse, RZ, 0x3c, !PT ;  /* 0x0000002924007212 */ /* 0x080fe200078e3cff */
[----:B------:R-:W-:Y:S01]  /*1080*/  @P5 VIADD R26, R26, 0x1 ;  /* 0x000000011a1a5836 */ /* 0x000fe20000000000 */
[----:B------:R-:W-:Y:S01]  /*1090*/  ISETP.GE.AND P5, PT, R12, RZ, PT ;  /* 0x000000ff0c00720c */ /* 0x000fe20003fa6270 */
[----:B-1----:R-:W-:Y:S01]  /*10a0*/  ULEA UR4, UR7, UR4, 0x18 ;  /* 0x0000000407047291 */ /* 0x002fe2000f8ec0ff */
[----:B------:R-:W-:Y:S01]  /*10b0*/  @!P2 IADD3 R24, PT, PT, R24, 0x1, RZ ;  /* 0x000000011818a810 */ /* 0x000fe20007ffe0ff */
[----:B------:R-:W-:Y:S01]  /*10c0*/  IMAD.SHL.U32 R2, R2, 0x2, RZ ;  /* 0x0000000202027824 */ /* 0x000fe200078e00ff */
[----:B------:R-:W-:Y:S01]  /*10d0*/  ISETP.GE.AND P2, PT, R0, RZ, PT ;  /* 0x000000ff0000720c */ /* 0x000fe20003f46270 */
[----:B------:R-:W-:Y:S01]  /*10e0*/  @!P0 IMAD.MOV R22, RZ, RZ, -R22 ;  /* 0x000000ffff168224 */ /* 0x000fe200078e0a16 */
[-C--:B------:R-:W-:Y:S01]  /*10f0*/  LOP3.LUT R0, R18, R41.reuse, RZ, 0x3c, !PT ;  /* 0x0000002912007212 */ /* 0x080fe200078e3cff */
[----:B------:R-:W-:Y:S01]  /*1100*/  @P3 VIADD R24, R24, 0x1 ;  /* 0x0000000118183836 */ /* 0x000fe20000000000 */
[-C--:B------:R-:W-:Y:S01]  /*1110*/  LOP3.LUT R12, R38, R41.reuse, RZ, 0x3c, !PT ;  /* 0x00000029260c7212 */ /* 0x080fe200078e3cff */
[----:B------:R-:W-:Y:S01]  /*1120*/  @P4 VIADD R15, R15, 0x1 ;  /* 0x000000010f0f4836 */ /* 0x000fe20000000000 */
[-C--:B------:R-:W-:Y:S01]  /*1130*/  LOP3.LUT R13, R30, R41.reuse, RZ, 0x3c, !PT ;  /* 0x000000291e0d7212 */ /* 0x080fe200078e3cff */
[----:B------:R-:W-:Y:S01]  /*1140*/  IMAD.MOV.U32 R28, RZ, RZ, R24 ;  /* 0x000000ffff1c7224 */ /* 0x000fe200078e0018 */
[----:B------:R-:W-:Y:S01]  /*1150*/  ISETP.GE.AND P1, PT, R0, RZ, PT ;  /* 0x000000ff0000720c */ /* 0x000fe20003f26270 */
[----:B------:R-:W-:Y:S01]  /*1160*/  ULEA UR5, UR7, UR5, 0x18 ;  /* 0x0000000507057291 */ /* 0x000fe2000f8ec0ff */
[----:B------:R-:W-:Y:S01]  /*1170*/  ISETP.GE.AND P3, PT, R12, RZ, PT ;  /* 0x000000ff0c00720c */ /* 0x000fe20003f66270 */
[----:B------:R-:W-:Y:S01]  /*1180*/  IMAD.MOV.U32 R43, RZ, RZ, RZ ;  /* 0x000000ffff2b7224 */ /* 0x000fe200078e00ff */
[-C--:B------:R-:W-:Y:S01]  /*1190*/  LOP3.LUT R0, R40, R41.reuse, RZ, 0x3c, !PT ;  /* 0x0000002928007212 */ /* 0x080fe200078e3cff */
[----:B------:R-:W-:Y:S01]  /*11a0*/  @!P2 IMAD.MOV R25, RZ, RZ, -R25 ;  /* 0x000000ffff19a224 */ /* 0x000fe200078e0a19 */
[----:B------:R-:W-:-:S02]  /*11b0*/  LOP3.LUT R12, R32, R41, RZ, 0x3c, !PT ;  /* 0x00000029200c7212 */ /* 0x000fc400078e3cff */
[----:B------:R-:W-:Y:S02]  /*11c0*/  ISETP.GE.AND P4, PT, R13, RZ, PT ;  /* 0x000000ff0d00720c */ /* 0x000fe40003f86270 */
[----:B------:R-:W-:Y:S01]  /*11d0*/  ISETP.GE.AND P0, PT, R0, RZ, PT ;  /* 0x000000ff0000720c */ /* 0x000fe20003f06270 */
[----:B------:R-:W-:Y:S01]  /*11e0*/  IMAD.MOV.U32 R0, RZ, RZ, R23 ;  /* 0x000000ffff007224 */ /* 0x000fe200078e0017 */
[----:B------:R-:W-:Y:S02]  /*11f0*/  @!P5 IADD3 R19, PT, PT, -R19, RZ, RZ ;  /* 0x000000ff1313d210 */ /* 0x000fe40007ffe1ff */
[----:B------:R-:W-:Y:S01]  /*1200*/  ISETP.GE.AND P5, PT, R12, RZ, PT ;  /* 0x000000ff0c00720c */ /* 0x000fe20003fa6270 */
[----:B------:R-:W-:Y:S01]  /*1210*/  IMAD.MOV.U32 R12, RZ, RZ, R26 ;  /* 0x000000ffff0c7224 */ /* 0x000fe200078e001a */
[----:B------:R-:W-:Y:S01]  /*1220*/  ISETP.NE.AND P2, PT, R41, RZ, PT ;  /* 0x000000ff2900720c */ /* 0x000fe20003f45270 */
[----:B------:R-:W-:Y:S01]  /*1230*/  @!P3 IMAD.MOV R17, RZ, RZ, -R17 ;  /* 0x000000ffff11b224 */ /* 0x000fe200078e0a11 */
[----:B------:R-:W-:-:S02]  /*1240*/  LOP3.LUT R29, RZ, R41, RZ, 0x33, !PT ;  /* 0x00000029ff1d7212 */ /* 0x000fc400078e33ff */
[----:B------:R-:W-:Y:S01]  /*1250*/  @!P1 IADD3 R0, PT, PT, -R0, RZ, RZ ;  /* 0x000000ff00009210 */ /* 0x000fe20007ffe1ff */
[----:B------:R-:W-:Y:S01]  /*1260*/  @!P4 IMAD.MOV R12, RZ, RZ, -R12 ;  /* 0x000000ffff0cc224 */ /* 0x000fe200078e0a0c */
[C---:B------:R-:W-:Y:S01]  /*1270*/  SEL R22, R29.reuse, R22, !P2 ;  /* 0x000000161d167207 */ /* 0x040fe20005000000 */
[----:B------:R-:W-:Y:S01]  /*1280*/  @!P0 IMAD.MOV R28, RZ, RZ, -R28 ;  /* 0x000000ffff1c8224 */ /* 0x000fe200078e0a1c */
[C---:B------:R-:W-:Y:S02]  /*1290*/  SEL R24, R29.reuse, R25, !P2 ;  /* 0x000000191d187207 */ /* 0x040fe40005000000 */
[C---:B------:R-:W-:Y:S01]  /*12a0*/  SEL R25, R29.reuse, R0, !P2 ;  /* 0x000000001d197207 */ /* 0x040fe20005000000 */
[----:B------:R-:W-:Y:S01]  /*12b0*/  @!P5 IMAD.MOV R15, RZ, RZ, -R15 ;  /* 0x000000ffff0fd224 */ /* 0x000fe200078e0a0f */
[C---:B------:R-:W-:Y:S01]  /*12c0*/  SEL R27, R29.reuse, R12, !P2 ;  /* 0x0000000c1d1b7207 */ /* 0x040fe20005000000 */
[----:B------:R-:W-:Y:S01]  /*12d0*/  IMAD.MOV R12, RZ, RZ, -R24 ;  /* 0x000000ffff0c7224 */ /* 0x000fe200078e0a18 */
[----:B------:R-:W-:Y:S01]  /*12e0*/  IADD3 R0, PT, PT, -R22, RZ, RZ ;  /* 0x000000ff16007210 */ /* 0x000fe20007ffe1ff */
[----:B------:R-:W-:Y:S01]  /*12f0*/  IMAD.MOV R37, RZ, RZ, -R25 ;  /* 0x000000ffff257224 */ /* 0x000fe200078e0a19 */
[----:B------:R-:W-:Y:S01]  /*1300*/  SEL R23, R29, R19, !P2 ;  /* 0x000000131d177207 */ /* 0x000fe20005000000 */
[----:B------:R-:W-:Y:S01]  /*1310*/  IMAD R36, R41, R12, R36 ;  /* 0x0000000c29247224 */ /* 0x000fe200078e0224 */
[----:B------:R-:W-:Y:S01]  /*1320*/  SEL R26, R29, R17, !P2 ;  /* 0x000000111d1a7207 */ /* 0x000fe20005000000 */
[----:B------:R-:W-:Y:S01]  /*1330*/  IMAD R34, R41, R0, R34 ;  /* 0x0000000029227224 */ /* 0x000fe200078e0222 */
[C---:B------:R-:W-:Y:S01]  /*1340*/  SEL R28, R29.reuse, R28, !P2 ;  /* 0x0000001c1d1c7207 */ /* 0x040fe20005000000 */
[----:B------:R-:W-:Y:S01]  /*1350*/  IMAD.MOV R35, RZ, RZ, -R23 ;  /* 0x000000ffff237224 */ /* 0x000fe200078e0a17 */
[----:B------:R-:W-:Y:S01]  /*1360*/  SEL R29, R29, R15, !P2 ;  /* 0x0000000f1d1d7207 */ /* 0x000fe20005000000 */
[----:B------:R-:W-:Y:S01]  /*1370*/  IMAD.MOV R0, RZ, RZ, -R26 ;  /* 0x000000ffff007224 */ /* 0x000fe200078e0a1a */
[----:B------:R-:W-:Y:S01]  /*1380*/  IADD3 R39, PT, PT, -R27, RZ, RZ ;  /* 0x000000ff1b277210 */ /* 0x000fe20007ffe1ff */
[----:B------:R-:W-:Y:S01]  /*1390*/  IMAD.MOV R12, RZ, RZ, -R28 ;  /* 0x000000ffff0c7224 */ /* 0x000fe200078e0a1c */
[----:B------:R-:W-:Y:S01]  /*13a0*/  LEA R44, R45, UR4, 0x9 ;  /* 0x000000042d2c7c11 */ /* 0x000fe2000f8e48ff */
[----:B------:R-:W-:Y:S01]  /*13b0*/  IMAD.MOV R13, RZ, RZ, -R29 ;  /* 0x000000ffff0d7224 */ /* 0x000fe200078e0a1d */
[----:B------:R-:W-:Y:S01]  /*13c0*/  P2R R47, PR, RZ, 0x40 ;  /* 0x00000040ff2f7803 */ /* 0x000fe20000000000 */
[----:B------:R-:W-:Y:S01]  /*13d0*/  IMAD R35, R41, R35, R16 ;  /* 0x0000002329237224 */ /* 0x000fe200078e0210 */
[----:B------:R-:W-:Y:S01]  /*13e0*/  LEA R45, R45, UR5, 0x9 ;  /* 0x000000052d2d7c11 */ /* 0x000fe2000f8e48ff */
[----:B------:R-:W-:-:S02]  /*13f0*/  IMAD R37, R41, R37, R18 ;  /* 0x0000002529257224 */ /* 0x000fc400078e0212 */
[C---:B------:R-:W-:Y:S02]  /*1400*/  IMAD R38, R41.reuse, R0, R38 ;  /* 0x0000000029267224 */ /* 0x040fe400078e0226 */
[C---:B------:R-:W-:Y:S01]  /*1410*/  IMAD R39, R41.reuse, R39, R30 ;  /* 0x0000002729277224 */ /* 0x040fe200078e021e */
[----:B------:R-:W-:Y:S01]  /*1420*/  CS2R R30, SRZ ;  /* 0x00000000001e7805 */ /* 0x000fe2000001ff00 */
[C---:B------:R-:W-:Y:S02]  /*1430*/  IMAD R40, R41.reuse, R12, R40 ;  /* 0x0000000c29287224 */ /* 0x040fe400078e0228 */
[----:B------:R-:W-:Y:S01]  /*1440*/  IMAD R41, R41, R13, R32 ;  /* 0x0000000d29297224 */ /* 0x000fe200078e0220 */
[----:B------:R-:W-:Y:S02]  /*1450*/  LOP3.LUT R13, R2, 0x3e, RZ, 0xc0, !PT ;  /* 0x0000003e020d7812 */ /* 0x000fe400078ec0ff */
[----:B------:R-:W-:-:S03]  /*1460*/  MOV R32, RZ ;  /* 0x000000ff00207202 */ /* 0x000fc60000000f00 */
[----:B---34-:R-:W-:-:S07]  /*1470*/  IMAD.IADD R46, R44, 0x1, R13 ;  /* 0x000000012c2e7824 */ /* 0x018fce00078e020d */
.L_x_2:
[----:B------:R-:W-:Y:S01]  /*1480*/  IMAD.IADD R13, R42, 0x1, R43 ;  /* 0x000000012a0d7824 */ /* 0x000fe200078e022b */
[----:B0-----:R-:W-:-:S03]  /*1490*/  PRMT R50, RZ, 0x7610, R50 ;  /* 0x00007610ff327816 */ /* 0x001fc60000000032 */
[----:B------:R-:W-:-:S05]  /*14a0*/  IMAD.HI.U32 R0, R13, 0x38e38e39, RZ ;  /* 0x38e38e390d007827 */ /* 0x000fca00078e00ff */
[----:B------:R-:W-:-:S05]  /*14b0*/  SHF.R.U32.HI R0, RZ, 0x1, R0 ;  /* 0x00000001ff007819 */ /* 0x000fca0000011600 */
[----:B------:R-:W-:-:S05]  /*14c0*/  IMAD R13, R0, -0x9, R13 ;  /* 0xfffffff7000d7824 */ /* 0x000fca00078e020d */
[----:B------:R-:W-:-:S05]  /*14d0*/  PRMT R2, R13, 0x9910, RZ ;  /* 0x000099100d027816 */ /* 0x000fca00000000ff */
[----:B------:R-:W-:-:S05]  /*14e0*/  IMAD R2, R2, 0x56, RZ ;  /* 0x0000005602027824 */ /* 0x000fca00078e02ff */
[----:B------:R-:W-:-:S04]  /*14f0*/  LOP3.LUT R2, R2, 0xffff, RZ, 0xc0, !PT ;  /* 0x0000ffff02027812 */ /* 0x000fc800078ec0ff */
[----:B------:R-:W-:-:S04]  /*1500*/  SHF.R.U32.HI R2, RZ, 0x8, R2 ;  /* 0x00000008ff027819 */ /* 0x000fc80000011602 */
[C---:B------:R-:W-:Y:S02]  /*1510*/  PRMT R12, R2.reuse, 0x9910, RZ ;  /* 0x00009910020c7816 */ /* 0x040fe400000000ff */
[----:B------:R-:W-:-:S03]  /*1520*/  LOP3.LUT R2, R2, 0xffff, RZ, 0xc0, !PT ;  /* 0x0000ffff02027812 */ /* 0x000fc600078ec0ff */
[----:B------:R-:W-:Y:S01]  /*1530*/  IMAD R12, R12, 0x3, RZ ;  /* 0x000000030c0c7824 */ /* 0x000fe200078e02ff */
[----:B------:R-:W-:-:S03]  /*1540*/  SHF.L.U32 R2, R2, 0x2, RZ ;  /* 0x0000000202027819 */ /* 0x000fc600000006ff */
[----:B------:R-:W-:Y:S01]  /*1550*/  IMAD.MOV R12, RZ, RZ, -R12 ;  /* 0x000000ffff0c7224 */ /* 0x000fe200078e0a0c */
[C---:B------:R-:W-:Y:S02]  /*1560*/  ISETP.EQ.AND P5, PT, R2.reuse, RZ, PT ;  /* 0x000000ff0200720c */ /* 0x040fe40003fa2270 */
[----:B------:R-:W-:Y:S02]  /*1570*/  ISETP.EQ.AND P3, PT, R2, 0x4, PT ;  /* 0x000000040200780c */ /* 0x000fe40003f62270 */
[----:B------:R-:W-:Y:S02]  /*1580*/  PRMT R12, R12, 0x7710, RZ ;  /* 0x000077100c0c7816 */ /* 0x000fe400000000ff */
[----:B------:R-:W-:-:S03]  /*1590*/  ISETP.EQ.AND P1, PT, R2, 0x8, PT ;  /* 0x000000080200780c */ /* 0x000fc60003f22270 */
[----:B------:R-:W-:-:S05]  /*15a0*/  IMAD.IADD R13, R13, 0x1, R12 ;  /* 0x000000010d0d7824 */ /* 0x000fca00078e020c */
[----:B------:R-:W-:-:S05]  /*15b0*/  LOP3.LUT R13, R13, 0xff, RZ, 0xc0, !PT ;  /* 0x000000ff0d0d7812 */ /* 0x000fca00078ec0ff */
[----:B------:R-:W-:-:S05]  /*15c0*/  IMAD.SHL.U32 R13, R13, 0x4, RZ ;  /* 0x000000040d0d7824 */ /* 0x000fca00078e00ff */
[C---:B------:R-:W-:Y:S02]  /*15d0*/  ISETP.EQ.AND P4, PT, R13.reuse, RZ, PT ;  /* 0x000000ff0d00720c */ /* 0x040fe40003f82270 */
[C---:B------:R-:W-:Y:S02]  /*15e0*/  ISETP.EQ.AND P2, PT, R13.reuse, 0x4, PT ;  /* 0x000000040d00780c */ /* 0x040fe40003f42270 */
[----:B------:R-:W-:Y:S01]  /*15f0*/  ISETP.EQ.AND P0, PT, R13, 0x8, PT ;  /* 0x000000080d00780c */ /* 0x000fe20003f02270 */
[----:B------:R-:W-:Y:S02]  /*1600*/  @P5 IMAD.MOV.U32 R13, RZ, RZ, RZ ;  /* 0x000000ffff0d5224 */ /* 0x000fe400078e00ff */
[----:B------:R-:W-:Y:S02]  /*1610*/  @P3 IMAD.MOV.U32 R13, RZ, RZ, 0x1 ;  /* 0x00000001ff0d3424 */ /* 0x000fe400078e00ff */
[----:B------:R-:W-:-:S04]  /*1620*/  @P1 IMAD.MOV.U32 R13, RZ, RZ, 0x2 ;  /* 0x00000002ff0d1424 */ /* 0x000fc800078e00ff */
[----:B------:R-:W-:Y:S02]  /*1630*/  @P4 IMAD.MOV.U32 R15, RZ, RZ, RZ ;  /* 0x000000ffff0f4224 */ /* 0x000fe400078e00ff */
[----:B------:R-:W-:Y:S01]  /*1640*/  @P2 MOV R15, 0x1 ;  /* 0x00000001000f2802 */ /* 0x000fe20000000f00 */
[----:B------:R-:W-:Y:S02]  /*1650*/  IMAD.IADD R12, R22, 0x1, R13 ;  /* 0x00000001160c7824 */ /* 0x000fe400078e020d */
[----:B------:R-:W-:Y:S02]  /*1660*/  @P0 IMAD.MOV.U32 R15, RZ, RZ, 0x2 ;  /* 0x00000002ff0f0424 */ /* 0x000fe400078e00ff */
[----:B------:R-:W-:Y:S01]  /*1670*/  @P4 IMAD.MOV.U32 R18, RZ, RZ, RZ ;  /* 0x000000ffff124224 */ /* 0x000fe200078e00ff */
[----:B------:R-:W-:Y:S01]  /*1680*/  ISETP.GE.AND P6, PT, R12, UR10, PT ;  /* 0x0000000a0c007c0c */ /* 0x000fe2000bfc6270 */
[----:B------:R-:W-:Y:S02]  /*1690*/  IMAD.IADD R13, R34, 0x1, R15 ;  /* 0x00000001220d7824 */ /* 0x000fe400078e020f */
[----:B------:R-:W-:Y:S01]  /*16a0*/  @P2 IMAD.MOV.U32 R18, RZ, RZ, 0x1 ;  /* 0x00000001ff122424 */ /* 0x000fe200078e00ff */
[----:B------:R-:W-:Y:S01]  /*16b0*/  ISETP.GT.AND P6, PT, R12, -0x1, !P6 ;  /* 0xffffffff0c00780c */ /* 0x000fe200077c4270 */
[----:B------:R-:W-:Y:S01]  /*16c0*/  @P4 IMAD.MOV.U32 R17, RZ, RZ, RZ ;  /* 0x000000ffff114224 */ /* 0x000fe200078e00ff */
[C---:B------:R-:W-:Y:S01]  /*16d0*/  ISETP.GE.AND P5, PT, R13.reuse, UR11, PT ;  /* 0x0000000b0d007c0c */ /* 0x040fe2000bfa6270 */
[----:B------:R-:W-:Y:S01]  /*16e0*/  @P2 IMAD.MOV.U32 R17, RZ, RZ, 0x1 ;  /* 0x00000001ff112424 */ /* 0x000fe200078e00ff */
[----:B------:R-:W-:Y:S01]  /*16f0*/  @P0 MOV R18, 0x2 ;  /* 0x0000000200120802 */ /* 0x000fe20000000f00 */
[----:B------:R-:W-:Y:S01]  /*1700*/  @P0 IMAD.MOV.U32 R17, RZ, RZ, 0x2 ;  /* 0x00000002ff110424 */ /* 0x000fe200078e00ff */
[----:B------:R-:W-:-:S03]  /*1710*/  ISETP.GT.AND P5, PT, R13, -0x1, !P5 ;  /* 0xffffffff0d00780c */ /* 0x000fc60006fa4270 */
[----:B------:R-:W-:Y:S01]  /*1720*/  IMAD.IADD R18, R35, 0x1, R18 ;  /* 0x0000000123127824 */ /* 0x000fe200078e0212 */
[----:B------:R-:W-:Y:S02]  /*1730*/  PLOP3.LUT P5, PT, P5, P6, PT, 0x80, 0x8 ;  /* 0x000000000008781c */ /* 0x000fe40002fad070 */
[----:B------:R-:W-:Y:S02]  /*1740*/  ISETP.EQ.AND P6, PT, R2, RZ, PT ;  /* 0x000000ff0200720c */ /* 0x000fe40003fc2270 */
[----:B------:R-:W-:Y:S02]  /*1750*/  P2R R49, PR, RZ, 0x20 ;  /* 0x00000020ff317803 */ /* 0x000fe40000000000 */
[----:B------:R-:W-:-:S09]  /*1760*/  IADD3 R17, PT, PT, R36, R17, RZ ;  /* 0x0000001124117210 */ /* 0x000fd20007ffe0ff */
[----:B------:R-:W-:Y:S01]  /*1770*/  @P6 MOV R48, RZ ;  /* 0x000000ff00306202 */ /* 0x000fe20000000f00 */
[----:B------:R-:W-:Y:S01]  /*1780*/  @P3 IMAD.MOV.U32 R48, RZ, RZ, 0x1 ;  /* 0x00000001ff303424 */ /* 0x000fe200078e00ff */
[----:B------:R-:W-:Y:S01]  /*1790*/  ISETP.GE.AND P6, PT, R18, UR11, PT ;  /* 0x0000000b12007c0c */ /* 0x000fe2000bfc6270 */
[----:B------:R-:W-:-:S03]  /*17a0*/  @P1 IMAD.MOV.U32 R48, RZ, RZ, 0x2 ;  /* 0x00000002ff301424 */ /* 0x000fc600078e00ff */
[----:B------:R-:W-:Y:S01]  /*17b0*/  ISETP.GT.AND P6, PT, R18, -0x1, !P6 ;  /* 0xffffffff1200780c */ /* 0x000fe200077c4270 */
[----:B------:R-:W-:-:S05]  /*17c0*/  IMAD.IADD R48, R23, 0x1, R48 ;  /* 0x0000000117307824 */ /* 0x000fca00078e0230 */
[----:B------:R-:W-:-:S04]  /*17d0*/  ISETP.GE.AND P5, PT, R48, UR10, PT ;  /* 0x0000000a30007c0c */ /* 0x000fc8000bfa6270 */
[----:B------:R-:W-:-:S04]  /*17e0*/  ISETP.GT.AND P5, PT, R48, -0x1, !P5 ;  /* 0xffffffff3000780c */ /* 0x000fc80006fa4270 */
[----:B------:R-:W-:Y:S02]  /*17f0*/  PLOP3.LUT P5, PT, P6, P5, PT, 0x80, 0x8 ;  /* 0x000000000008781c */ /* 0x000fe400037ab070 */
[----:B------:R-:W-:Y:S02]  /*1800*/  ISETP.EQ.AND P6, PT, R2, RZ, PT ;  /* 0x000000ff0200720c */ /* 0x000fe40003fc2270 */
[----:B------:R-:W-:Y:S02]  /*1810*/  P2R R14, PR, RZ, 0x20 ;  /* 0x00000020ff0e7803 */ /* 0x000fe40000000000 */
[----:B------:R-:W-:-:S04]  /*1820*/  ISETP.GE.AND P5, PT, R17, UR11, PT ;  /* 0x0000000b11007c0c */ /* 0x000fc8000bfa6270 */
[----:B------:R-:W-:-:S05]  /*1830*/  ISETP.GT.AND P5, PT, R17, -0x1, !P5 ;  /* 0xffffffff1100780c */ /* 0x000fca0006fa4270 */
[----:B------:R-:W-:Y:S01]  /*1840*/  @P6 IMAD.MOV.U32 R15, RZ, RZ, RZ ;  /* 0x000000ffff0f6224 */ /* 0x000fe200078e00ff */
[----:B------:R-:W-:Y:S01]  /*1850*/  @P3 MOV R15, 0x1 ;  /* 0x00000001000f3802 */ /* 0x000fe20000000f00 */
[----:B------:R-:W-:-:S04]  /*1860*/  @P1 IMAD.MOV.U32 R15, RZ, RZ, 0x2 ;  /* 0x00000002ff0f1424 */ /* 0x000fc800078e00ff */
[----:B------:R-:W-:-:S05]  /*1870*/  IMAD.IADD R16, R24, 0x1, R15 ;  /* 0x0000000118107824 */ /* 0x000fca00078e020f */
[----:B------:R-:W-:-:S04]  /*1880*/  ISETP.GE.AND P6, PT, R16, UR10, PT ;  /* 0x0000000a10007c0c */ /* 0x000fc8000bfc6270 */
[----:B------:R-:W-:-:S04]  /*1890*/  ISETP.GT.AND P6, PT, R16, -0x1, !P6 ;  /* 0xffffffff1000780c */ /* 0x000fc800077c4270 */
[----:B------:R-:W-:Y:S02]  /*18a0*/  PLOP3.LUT P6, PT, P5, P6, PT, 0x80, 0x8 ;  /* 0x000000000008781c */ /* 0x000fe40002fcd070 */
[----:B------:R-:W-:Y:S02]  /*18b0*/  ISETP.NE.AND P5, PT, R14, RZ, PT ;  /* 0x000000ff0e00720c */ /* 0x000fe40003fa5270 */
[----:B------:R-:W-:Y:S02]  /*18c0*/  P2R R19, PR, RZ, 0x40 ;  /* 0x00000040ff137803 */ /* 0x000fe40000000000 */
[----:B------:R-:W-:-:S13]  /*18d0*/  ISETP.NE.AND P6, PT, R49, RZ, PT ;  /* 0x000000ff3100720c */ /* 0x000fda0003fc5270 */
[----:B------:R-:W0:Y:S01]  /*18e0*/  @P6 LDC.64 R14, c[0x0][0x380] ;  /* 0x0000e000ff0e6b82 */ /* 0x000e220000000a00 */
[----:B------:R-:W-:-:S04]  /*18f0*/  @P6 IMAD R49, R6, UR12, R0 ;  /* 0x0000000c06316c24 */ /* 0x000fc8000f8e0200 */
[----:B------:R-:W-:-:S03]  /*1900*/  @P6 IMAD R12, R49, UR10, R12 ;  /* 0x0000000a310c6c24 */ /* 0x000fc6000f8e020c */
[----:B------:R-:W1:Y:S01]  /*1910*/  @P5 LDC R49, c[0x0][0x39c] ;  /* 0x0000e700ff315b82 */ /* 0x000e620000000800 */
[----:B------:R-:W-:-:S04]  /*1920*/  @P6 IMAD R13, R12, UR11, R13 ;  /* 0x0000000b0c0d6c24 */ /* 0x000fc8000f8e020d */
[----:B0-----:R-:W-:-:S03]  /*1930*/  @P6 IMAD.WIDE R14, R13, 0x2, R14 ;  /* 0x000000020d0e6825 */ /* 0x001fc600078e020e */
[----:B------:R-:W0:Y:S02]  /*1940*/  @P5 LDC.64 R12, c[0x0][0x380] ;  /* 0x0000e000ff0c5b82 */ /* 0x000e240000000a00 */
[----:B------:R-:W2:Y:S01]  /*1950*/  @P6 LDG.E.U16 R50, desc[UR8][R14.64] ;  /* 0x000000080e326981 */ /* 0x000ea2000c1e1500 */
[----:B------:R-:W-:Y:S01]  /*1960*/  ISETP.EQ.AND P6, PT, R2, RZ, PT ;  /* 0x000000ff0200720c */ /* 0x000fe20003fc2270 */
[----:B-1----:R-:W-:-:S04]  /*1970*/  @P5 IMAD R49, R7, R49, R0 ;  /* 0x0000003107315224 */ /* 0x002fc800078e0200 */
[--C-:B------:R-:W-:Y:S01]  /*1980*/  @P5 IMAD R49, R49, UR10, R48.reuse ;  /* 0x0000000a31315c24 */ /* 0x100fe2000f8e0230 */
[----:B------:R-:W-:Y:S02]  /*1990*/  @P4 CS2R R52, SRZ ;  /* 0x0000000000344805 */ /* 0x000fe4000001ff00 */
[----:B------:R-:W-:Y:S01]  /*19a0*/  PRMT R48, RZ, 0x7610, R48 ;  /* 0x00007610ff307816 */ /* 0x000fe20000000030 */
[----:B------:R-:W-:Y:S02]  /*19b0*/  @P5 IMAD R49, R49, UR11, R18 ;  /* 0x0000000b31315c24 */ /* 0x000fe4000f8e0212 */
[----:B------:R-:W-:Y:S02]  /*19c0*/  @P2 IMAD.MOV.U32 R52, RZ, RZ, 0x1 ;  /* 0x00000001ff342424 */ /* 0x000fe400078e00ff */
[----:B------:R-:W-:Y:S01]  /*19d0*/  @P6 IMAD.MOV.U32 R18, RZ, RZ, RZ ;  /* 0x000000ffff126224 */ /* 0x000fe200078e00ff */
[----:B------:R-:W-:Y:S01]  /*19e0*/  @P0 MOV R52, 0x2 ;  /* 0x0000000200340802 */ /* 0x000fe20000000f00 */
[----:B------:R-:W-:-:S02]  /*19f0*/  @P3 IMAD.MOV.U32 R18, RZ, RZ, 0x1 ;  /* 0x00000001ff123424 */ /* 0x000fc400078e00ff */
[----:B------:R-:W-:Y:S02]  /*1a00*/  @P1 IMAD.MOV.U32 R18, RZ, RZ, 0x2 ;  /* 0x00000002ff121424 */ /* 0x000fe400078e00ff */
[----:B0-----:R-:W-:-:S04]  /*1a10*/  @P5 IMAD.WIDE R12, R49, 0x2, R12 ;  /* 0x00000002310c5825 */ /* 0x001fc800078e020c */
[----:B------:R-:W-:Y:S01]  /*1a20*/  IMAD.IADD R49, R25, 0x1, R18 ;  /* 0x0000000119317824 */ /* 0x000fe200078e0212 */
[----:B------:R0:W3:Y:S01]  /*1a30*/  @P5 LDG.E.U16 R48, desc[UR8][R12.64] ;  /* 0x000000080c305981 */ /* 0x0000e2000c1e1500 */
[----:B------:R-:W-:-:S03]  /*1a40*/  IMAD.IADD R18, R37, 0x1, R52 ;  /* 0x0000000125127824 */ /* 0x000fc600078e0234 */
[C---:B------:R-:W-:Y:S02]  /*1a50*/  ISETP.GE.AND P5, PT, R49.reuse, UR10, PT ;  /* 0x0000000a31007c0c */ /* 0x040fe4000bfa6270 */
[C---:B------:R-:W-:Y:S02]  /*1a60*/  ISETP.GE.AND P6, PT, R18.reuse, UR11, PT ;  /* 0x0000000b12007c0c */ /* 0x040fe4000bfc6270 */
[----:B------:R-:W-:Y:S02]  /*1a70*/  ISETP.GT.AND P5, PT, R49, -0x1, !P5 ;  /* 0xffffffff3100780c */ /* 0x000fe40006fa4270 */
[----:B------:R-:W-:-:S04]  /*1a80*/  ISETP.GT.AND P6, PT, R18, -0x1, !P6 ;  /* 0xffffffff1200780c */ /* 0x000fc800077c4270 */
[----:B------:R-:W-:Y:S02]  /*1a90*/  PLOP3.LUT P5, PT, P6, P5, PT, 0x80, 0x8 ;  /* 0x000000000008781c */ /* 0x000fe400037ab070 */
[----:B------:R-:W-:-:S13]  /*1aa0*/  ISETP.NE.AND P6, PT, R19, RZ, PT ;  /* 0x000000ff1300720c */ /* 0x000fda0003fc5270 */
[----:B0-----:R-:W0:Y:S08]  /*1ab0*/  @P6 LDC R13, c[0x0][0x39c] ;  /* 0x0000e700ff0d6b82 */ /* 0x001e300000000800 */
[----:B------:R-:W1:Y:S01]  /*1ac0*/  @P6 LDC.64 R14, c[0x0][0x380] ;  /* 0x0000e000ff0e6b82 */ /* 0x000e620000000a00 */
[----:B0-----:R-:W-:-:S04]  /*1ad0*/  @P6 IMAD R13, R8, R13, R0 ;  /* 0x0000000d080d6224 */ /* 0x001fc800078e0200 */
[----:B------:R-:W-:-:S03]  /*1ae0*/  @P6 IMAD R16, R13, UR10, R16 ;  /* 0x0000000a0d106c24 */ /* 0x000fc6000f8e0210 */
[----:B------:R-:W0:Y:S01]  /*1af0*/  @P5 LDC.64 R12, c[0x0][0x380] ;  /* 0x0000e000ff0c5b82 */ /* 0x000e220000000a00 */
[----:B------:R-:W-:-:S04]  /*1b00*/  @P6 IMAD R17, R16, UR11, R17 ;  /* 0x0000000b10116c24 */ /* 0x000fc8000f8e0211 */
[----:B-1----:R-:W-:Y:S01]  /*1b10*/  @P6 IMAD.WIDE R14, R17, 0x2, R14 ;  /* 0x00000002110e6825 */ /* 0x002fe200078e020e */
[----:B------:R-:W-:Y:S02]  /*1b20*/  PRMT R17, RZ, 0x7610, R17 ;  /* 0x00007610ff117816 */ /* 0x000fe40000000011 */
[----:B------:R-:W1:Y:S04]  /*1b30*/  @P5 LDC R16, c[0x0][0x39c] ;  /* 0x0000e700ff105b82 */ /* 0x000e680000000800 */
[----:B------:R4:W5:Y:S01]  /*1b40*/  @P6 LDG.E.U16 R17, desc[UR8][R14.64] ;  /* 0x000000080e116981 */ /* 0x000962000c1e1500 */
[----:B------:R-:W-:Y:S01]  /*1b50*/  ISETP.EQ.AND P6, PT, R2, RZ, PT ;  /* 0x000000ff0200720c */ /* 0x000fe20003fc2270 */
[----:B------:R-:W-:Y:S01]  /*1b60*/  @P4 IMAD.MOV.U32 R51, RZ, RZ, RZ ;  /* 0x000000ffff334224 */ /* 0x000fe200078e00ff */
[----:B------:R-:W-:Y:S01]  /*1b70*/  PRMT R19, RZ, 0x7610, R19 ;  /* 0x00007610ff137816 */ /* 0x000fe20000000013 */
[----:B------:R-:W-:-:S02]  /*1b80*/  @P2 IMAD.MOV.U32 R51, RZ, RZ, 0x1 ;  /* 0x00000001ff332424 */ /* 0x000fc400078e00ff */
[----:B-1----:R-:W-:-:S04]  /*1b90*/  @P5 IMAD R16, R9, R16, R0 ;  /* 0x0000001009105224 */ /* 0x002fc800078e0200 */
[----:B------:R-:W-:-:S04]  /*1ba0*/  @P5 IMAD R49, R16, UR10, R49 ;  /* 0x0000000a10315c24 */ /* 0x000fc8000f8e0231 */
[----:B------:R-:W-:-:S04]  /*1bb0*/  @P5 IMAD R49, R49, UR11, R18 ;  /* 0x0000000b31315c24 */ /* 0x000fc8000f8e0212 */
[----:B0-----:R-:W-:-:S04]  /*1bc0*/  @P5 IMAD.WIDE R12, R49, 0x2, R12 ;  /* 0x00000002310c5825 */ /* 0x001fc800078e020c */
[----:B------:R-:W-:Y:S01]  /*1bd0*/  @P6 IMAD.MOV.U32 R49, RZ, RZ, RZ ;  /* 0x000000ffff316224 */ /* 0x000fe200078e00ff */
[----:B------:R-:W-:Y:S01]  /*1be0*/  @P3 MOV R49, 0x1 ;  /* 0x0000000100313802 */ /* 0x000fe20000000f00 */
[----:B------:R-:W-:Y:S01]  /*1bf0*/  @P1 IMAD.MOV.U32 R49, RZ, RZ, 0x2 ;  /* 0x00000002ff311424 */ /* 0x000fe200078e00ff */
[----:B------:R0:W5:Y:S01]  /*1c00*/  @P5 LDG.E.U16 R19, desc[UR8][R12.64] ;  /* 0x000000080c135981 */ /* 0x000162000c1e1500 */
[----:B------:R-:W-:Y:S02]  /*1c10*/  @P0 IMAD.MOV.U32 R51, RZ, RZ, 0x2 ;  /* 0x00000002ff330424 */ /* 0x000fe400078e00ff */
[----:B------:R-:W-:Y:S02]  /*1c20*/  IMAD.IADD R18, R26, 0x1, R49 ;  /* 0x000000011a127824 */ /* 0x000fe400078e0231 */
[----:B------:R-:W-:Y:S01]  /*1c30*/  @P4 IMAD.MOV.U32 R16, RZ, RZ, RZ ;  /* 0x000000ffff104224 */ /* 0x000fe200078e00ff */
[----:B----4-:R-:W-:Y:S01]  /*1c40*/  IADD3 R15, PT, PT, R38, R51, RZ ;  /* 0x00000033260f7210 */ /* 0x010fe20007ffe0ff */
[----:B------:R-:W-:Y:S01]  /*1c50*/  @P2 IMAD.MOV.U32 R16, RZ, RZ, 0x1 ;  /* 0x00000001ff102424 */ /* 0x000fe200078e00ff */
[----:B------:R-:W-:Y:S01]  /*1c60*/  ISETP.GE.AND P6, PT, R18, UR10, PT ;  /* 0x0000000a12007c0c */ /* 0x000fe2000bfc6270 */
[----:B------:R-:W-:Y:S01]  /*1c70*/  @P0 IMAD.MOV.U32 R16, RZ, RZ, 0x2 ;  /* 0x00000002ff100424 */ /* 0x000fe200078e00ff */
[----:B------:R-:W-:-:S02]  /*1c80*/  ISETP.GE.AND P5, PT, R15, UR11, PT ;  /* 0x0000000b0f007c0c */ /* 0x000fc4000bfa6270 */
[----:B------:R-:W-:Y:S01]  /*1c90*/  ISETP.GT.AND P6, PT, R18, -0x1, !P6 ;  /* 0xffffffff1200780c */ /* 0x000fe200077c4270 */
[----:B------:R-:W-:Y:S01]  /*1ca0*/  IMAD.IADD R16, R39, 0x1, R16 ;  /* 0x0000000127107824 */ /* 0x000fe200078e0210 */
[----:B------:R-:W-:Y:S02]  /*1cb0*/  ISETP.GT.AND P5, PT, R15, -0x1, !P5 ;  /* 0xffffffff0f00780c */ /* 0x000fe40006fa4270 */
[----:B------:R-:W-:Y:S02]  /*1cc0*/  PRMT R51, RZ, 0x7610, R51 ;  /* 0x00007610ff337816 */ /* 0x000fe40000000033 */
[----:B------:R-:W-:Y:S02]  /*1cd0*/  PLOP3.LUT P5, PT, P5, P6, PT, 0x80, 0x8 ;  /* 0x000000000008781c */ /* 0x000fe40002fad070 */
[----:B------:R-:W-:Y:S02]  /*1ce0*/  ISETP.EQ.AND P6, PT, R2, RZ, PT ;  /* 0x000000ff0200720c */ /* 0x000fe40003fc2270 */
[----:B0-----:R-:W-:-:S02]  /*1cf0*/  P2R R12, PR, RZ, 0x20 ;  /* 0x00000020ff0c7803 */ /* 0x001fc40000000000 */
[----:B------:R-:W-:-:S04]  /*1d00*/  ISETP.GE.AND P5, PT, R16, UR11, PT ;  /* 0x0000000b10007c0c */ /* 0x000fc8000bfa6270 */
[----:B------:R-:W-:-:S05]  /*1d10*/  ISETP.GT.AND P5, PT, R16, -0x1, !P5 ;  /* 0xffffffff1000780c */ /* 0x000fca0006fa4270 */
[----:B------:R-:W-:Y:S02]  /*1d20*/  @P6 IMAD.MOV.U32 R14, RZ, RZ, RZ ;  /* 0x000000ffff0e6224 */ /* 0x000fe400078e00ff */
[----:B------:R-:W-:Y:S01]  /*1d30*/  @P3 IMAD.MOV.U32 R14, RZ, RZ, 0x1 ;  /* 0x00000001ff0e3424 */ /* 0x000fe200078e00ff */
[----:B------:R-:W-:-:S05]  /*1d40*/  @P1 MOV R14, 0x2 ;  /* 0x00000002000e1802 */ /* 0x000fca0000000f00 */
[----:B------:R-:W-:-:S05]  /*1d50*/  IMAD.IADD R14, R27, 0x1, R14 ;  /* 0x000000011b0e7824 */ /* 0x000fca00078e020e */
[----:B------:R-:W-:-:S04]  /*1d60*/  ISETP.GE.AND P6, PT, R14, UR10, PT ;  /* 0x0000000a0e007c0c */ /* 0x000fc8000bfc6270 */
[----:B------:R-:W-:-:S04]  /*1d70*/  ISETP.GT.AND P6, PT, R14, -0x1, !P6 ;  /* 0xffffffff0e00780c */ /* 0x000fc800077c4270 */
[----:B------:R-:W-:Y:S02]  /*1d80*/  PLOP3.LUT P6, PT, P5, P6, PT, 0x80, 0x8 ;  /* 0x000000000008781c */ /* 0x000fe40002fcd070 */
[----:B------:R-:W-:-:S13]  /*1d90*/  ISETP.NE.AND P5, PT, R12, RZ, PT ;  /* 0x000000ff0c00720c */ /* 0x000fda0003fa5270 */
[----:B------:R-:W0:Y:S08]  /*1da0*/  @P5 LDC R49, c[0x0][0x39c] ;  /* 0x0000e700ff315b82 */ /* 0x000e300000000800 */
[----:B------:R-:W1:Y:S01]  /*1db0*/  @P5 LDC.64 R12, c[0x0][0x380] ;  /* 0x0000e000ff0c5b82 */ /* 0x000e620000000a00 */
[----:B0-----:R-:W-:-:S04]  /*1dc0*/  @P5 IMAD R49, R10, R49, R0 ;  /* 0x000000310a315224 */ /* 0x001fc800078e0200 */
[----:B------:R-:W-:-:S03]  /*1dd0*/  @P5 IMAD R18, R49, UR10, R18 ;  /* 0x0000000a31125c24 */ /* 0x000fc6000f8e0212 */
[----:B------:R-:W0:Y:S01]  /*1de0*/  @P6 LDC R49, c[0x0][0x39c] ;  /* 0x0000e700ff316b82 */ /* 0x000e220000000800 */
[----:B------:R-:W-:-:S04]  /*1df0*/  @P5 IMAD R15, R18, UR11, R15 ;  /* 0x0000000b120f5c24 */ /* 0x000fc8000f8e020f */
[----:B-1----:R-:W-:-:S05]  /*1e00*/  @P5 IMAD.WIDE R12, R15, 0x2, R12 ;  /* 0x000000020f0c5825 */ /* 0x002fca00078e020c */
[----:B------:R1:W4:Y:S01]  /*1e10*/  @P5 LDG.E.U16 R51, desc[UR8][R12.64] ;  /* 0x000000080c335981 */ /* 0x000322000c1e1500 */
[----:B------:R-:W-:Y:S01]  /*1e20*/  ISETP.EQ.AND P5, PT, R2, RZ, PT ;  /* 0x000000ff0200720c */ /* 0x000fe20003fa2270 */
[----:B------:R-:W-:Y:S02]  /*1e30*/  @P2 IMAD.MOV.U32 R53, RZ, RZ, 0x1 ;  /* 0x00000001ff352424 */ /* 0x000fe400078e00ff */
[----:B------:R-:W-:Y:S01]  /*1e40*/  @P0 IMAD.MOV.U32 R53, RZ, RZ, 0x2 ;  /* 0x00000002ff350424 */ /* 0x000fe200078e00ff */
[----:B-1----:R-:W-:Y:S01]  /*1e50*/  @P4 MOV R12, RZ ;  /* 0x000000ff000c4202 */ /* 0x002fe20000000f00 */
[----:B------:R-:W-:Y:S02]  /*1e60*/  @P2 IMAD.MOV.U32 R12, RZ, RZ, 0x1 ;  /* 0x00000001ff0c2424 */ /* 0x000fe400078e00ff */
[----:B0-----:R-:W-:-:S06]  /*1e70*/  @P6 IMAD R49, R11, R49, R0 ;  /* 0x000000310b316224 */ /* 0x001fcc00078e0200 */
[----:B------:R-:W-:Y:S01]  /*1e80*/  @P5 MOV R2, RZ ;  /* 0x000000ff00025202 */ /* 0x000fe20000000f00 */
[----:B------:R-:W-:Y:S01]  /*1e90*/  @P5 IMAD.MOV.U32 R15, RZ, RZ, RZ ;  /* 0x000000ffff0f5224 */ /* 0x000fe200078e00ff */
[----:B------:R-:W0:Y:S01]  /*1ea0*/  S2UR UR5, SR_CTAID.Y ;  /* 0x00000000000579c3 */ /* 0x000e220000002600 */
[----:B------:R-:W-:Y:S01]  /*1eb0*/  @P3 IMAD.MOV.U32 R15, RZ, RZ, 0x1 ;  /* 0x00000001ff0f3424 */ /* 0x000fe200078e00ff */
[----:B------:R-:W1:Y:S01]  /*1ec0*/  LDCU UR4, c[0x0][0x364] ;  /* 0x00006c80ff0477ac */ /* 0x000e620008000800 */
[----:B------:R-:W-:Y:S01]  /*1ed0*/  @P1 IMAD.MOV.U32 R15, RZ, RZ, 0x2 ;  /* 0x00000002ff0f1424 */ /* 0x000fe200078e00ff */
[----:B------:R-:W-:Y:S01]  /*1ee0*/  ISETP.NE.AND P5, PT, R47, RZ, PT ;  /* 0x000000ff2f00720c */ /* 0x000fe20003fa5270 */
[----:B------:R-:W-:Y:S02]  /*1ef0*/  @P6 IMAD R49, R49, UR10, R14 ;  /* 0x0000000a31316c24 */ /* 0x000fe4000f8e020e */
[----:B------:R-:W-:Y:S02]  /*1f00*/  IMAD.IADD R18, R28, 0x1, R15 ;  /* 0x000000011c127824 */ /* 0x000fe400078e020f */
[----:B------:R-:W-:-:S02]  /*1f10*/  IMAD.IADD R14, R40, 0x1, R53 ;  /* 0x00000001280e7824 */ /* 0x000fc400078e0235 */
[----:B------:R-:W-:Y:S01]  /*1f20*/  @P3 IMAD.MOV.U32 R2, RZ, RZ, 0x1 ;  /* 0x00000001ff023424 */ /* 0x000fe200078e00ff */
[----:B------:R-:W-:Y:S01]  /*1f30*/  @P1 MOV R2, 0x2 ;  /* 0x0000000200021802 */ /* 0x000fe20000000f00 */
[----:B------:R-:W-:Y:S01]  /*1f40*/  @P0 IMAD.MOV.U32 R12, RZ, RZ, 0x2 ;  /* 0x00000002ff0c0424 */ /* 0x000fe200078e00ff */
[----:B------:R-:W-:Y:S01]  /*1f50*/  ISETP.GE.AND P1, PT, R18, UR10, PT ;  /* 0x0000000a12007c0c */ /* 0x000fe2000bf26270 */
[----:B------:R-:W-:Y:S01]  /*1f60*/  @P6 IMAD R53, R49, UR11, R16 ;  /* 0x0000000b31356c24 */ /* 0x000fe2000f8e0210 */
[----:B------:R-:W-:Y:S01]  /*1f70*/  ISETP.GE.AND P0, PT, R14, UR11, PT ;  /* 0x0000000b0e007c0c */ /* 0x000fe2000bf06270 */
[----:B------:R-:W-:Y:S01]  /*1f80*/  IMAD.IADD R15, R29, 0x1, R2 ;  /* 0x000000011d0f7824 */ /* 0x000fe200078e0202 */
[----:B------:R-:W-:Y:S01]  /*1f90*/  ISETP.GT.AND P1, PT, R18, -0x1, !P1 ;  /* 0xffffffff1200780c */ /* 0x000fe20004f24270 */
[----:B------:R-:W-:Y:S01]  /*1fa0*/  IMAD.IADD R2, R41, 0x1, R12 ;  /* 0x0000000129027824 */ /* 0x000fe200078e020c */
[----:B------:R-:W-:Y:S01]  /*1fb0*/  ISETP.GT.AND P0, PT, R14, -0x1, !P0 ;  /* 0xffffffff0e00780c */ /* 0x000fe20004704270 */
[----:B------:R-:W2:Y:S01]  /*1fc0*/  @P6 LDC.64 R12, c[0x0][0x380] ;  /* 0x0000e000ff0c6b82 */ /* 0x000ea20000000a00 */
[----:B------:R-:W-:-:S02]  /*1fd0*/  ISETP.GE.AND P2, PT, R15, UR10, PT ;  /* 0x0000000a0f007c0c */ /* 0x000fc4000bf46270 */
[----:B------:R-:W-:Y:S02]  /*1fe0*/  PLOP3.LUT P0, PT, P0, P1, PT, 0x80, 0x8 ;  /* 0x000000000008781c */ /* 0x000fe40000703070 */
[C---:B------:R-:W-:Y:S02]  /*1ff0*/  ISETP.GE.AND P1, PT, R2.reuse, UR11, PT ;  /* 0x0000000b02007c0c */ /* 0x040fe4000bf26270 */
[----:B------:R-:W-:Y:S02]  /*2000*/  ISETP.GT.AND P2, PT, R15, -0x1, !P2 ;  /* 0xffffffff0f00780c */ /* 0x000fe40005744270 */
[----:B------:R-:W-:-:S04]  /*2010*/  ISETP.GT.AND P1, PT, R2, -0x1, !P1 ;  /* 0xffffffff0200780c */ /* 0x000fc80004f24270 */
[----:B------:R-:W-:-:S03]  /*2020*/  PLOP3.LUT P1, PT, P1, P2, PT, 0x80, 0x8 ;  /* 0x000000000008781c */ /* 0x000fc60000f25070 */
[----:B------:R-:W3:Y:S01]  /*2030*/  @P0 LDC R49, c[0x0][0x39c] ;  /* 0x0000e700ff310b82 */ /* 0x000ee20000000800 */
[----:B--2---:R-:W-:Y:S01]  /*2040*/  @P6 IMAD.WIDE R12, R53, 0x2, R12 ;  /* 0x00000002350c6825 */ /* 0x004fe200078e020c */
[----:B------:R-:W-:-:S08]  /*2050*/  PRMT R53, RZ, 0x7610, R53 ;  /* 0x00007610ff357816 */ /* 0x000fd00000000035 */
[----:B------:R-:W2:Y:S01]  /*2060*/  @P1 LDC R16, c[0x0][0x39c] ;  /* 0x0000e700ff101b82 */ /* 0x000ea20000000800 */
[----:B------:R1:W4:Y:S01]  /*2070*/  @P6 LDG.E.U16 R53, desc[UR8][R12.64] ;  /* 0x000000080c356981 */ /* 0x000322000c1e1500 */
[----:B---3--:R-:W-:-:S06]  /*2080*/  @P0 IMAD R49, R20, R49, R0 ;  /* 0x0000003114310224 */ /* 0x008fcc00078e0200 */
[----:B-1----:R-:W1:Y:S01]  /*2090*/  @P0 LDC.64 R12, c[0x0][0x380] ;  /* 0x0000e000ff0c0b82 */ /* 0x002e620000000a00 */
[----:B------:R-:W-:Y:S02]  /*20a0*/  @P0 IMAD R49, R49, UR10, R18 ;  /* 0x0000000a31310c24 */ /* 0x000fe4000f8e0212 */
[----:B--2---:R-:W-:Y:S02]  /*20b0*/  @P1 IMAD R0, R21, R16, R0 ;  /* 0x0000001015001224 */ /* 0x004fe400078e0200 */
[----:B------:R-:W-:Y:S02]  /*20c0*/  @P0 IMAD R16, R49, UR11, R14 ;  /* 0x0000000b31100c24 */ /* 0x000fe4000f8e020e */
[----:B------:R-:W-:Y:S02]  /*20d0*/  @P1 IMAD R49, R0, UR10, R15 ;  /* 0x0000000a00311c24 */ /* 0x000fe4000f8e020f */
[----:B------:R-:W2:Y:S01]  /*20e0*/  S2R R0, SR_TID.Y ;  /* 0x0000000000007919 */ /* 0x000ea20000002200 */
[----:B------:R-:W3:Y:S01]  /*20f0*/  @P1 LDC.64 R14, c[0x0][0x380] ;  /* 0x0000e000ff0e1b82 */ /* 0x000ee20000000a00 */
[----:B------:R-:W-:-:S02]  /*2100*/  @P1 IMAD R49, R49, UR11, R2 ;  /* 0x0000000b31311c24 */ /* 0x000fc4000f8e0202 */
[----:B------:R-:W5:Y:S01]  /*2110*/  S2R R2, SR_TID.X ;  /* 0x0000000000027919 */ /* 0x000f620000002100 */
[----:B-1----:R-:W-:Y:S01]  /*2120*/  @P0 IMAD.WIDE R12, R16, 0x2, R12 ;  /* 0x00000002100c0825 */ /* 0x002fe200078e020c */
[----:B------:R-:W-:-:S06]  /*2130*/  PRMT R16, RZ, 0x7610, R16 ;  /* 0x00007610ff107816 */ /* 0x000fcc0000000010 */
[----:B------:R1:W4:Y:S01]  /*2140*/  @P0 LDG.E.U16 R16, desc[UR8][R12.64] ;  /* 0x000000080c100981 */ /* 0x000322000c1e1500 */
[----:B------:R-:W-:Y:S01]  /*2150*/  PRMT R18, RZ, 0x7610, R18 ;  /* 0x00007610ff127816 */ /* 0x000fe20000000012 */
[----:B---3--:R-:W-:Y:S01]  /*2160*/  @P1 IMAD.WIDE R14, R49, 0x2, R14 ;  /* 0x00000002310e1825 */ /* 0x008fe200078e020e */
[----:B-1----:R-:W1:Y:S03]  /*2170*/  LDC.64 R12, c[0x0][0x390] ;  /* 0x0000e400ff0c7b82 */ /* 0x002e660000000a00 */
[----:B0-----:R-:W-:Y:S01]  /*2180*/  IMAD.U32 R49, RZ, RZ, UR5 ;  /* 0x00000005ff317e24 */ /* 0x001fe2000f8e00ff */
[----:B------:R5:W3:Y:S03]  /*2190*/  @P1 LDG.E.U16 R18, desc[UR8][R14.64] ;  /* 0x000000080e121981 */ /* 0x000ae6000c1e1500 */
[----:B--2---:R-:W-:Y:S01]  /*21a0*/  IMAD R52, R49, UR4, R0 ;  /* 0x0000000431347c24 */ /* 0x004fe2000f8e0200 */
[----:B------:R0:W-:Y:S04]  /*21b0*/  STS.U16 [R46], R50 ;  /* 0x000000322e007388 */ /* 0x0001e80000000400 */
[----:B------:R-:W-:Y:S01]  /*21c0*/  LEA R52, R52, R42, 0x4 ;  /* 0x0000002a34347211 */ /* 0x000fe200078e20ff */
[----:B------:R2:W-:Y:S01]  /*21d0*/  STS.U16 [R46+0x40], R48 ;  /* 0x000040302e007388 */ /* 0x0005e20000000400 */
[----:B-----5:R-:W-:-:S03]  /*21e0*/  LOP3.LUT R15, R2, 0x1f, RZ, 0xc0, !PT ;  /* 0x0000001f020f7812 */ /* 0x020fc600078ec0ff */
[----:B------:R-:W-:-:S04]  /*21f0*/  IMAD R52, R52, UR12, RZ ;  /* 0x0000000c34347c24 */ /* 0x000fc8000f8e02ff */
[----:B------:R-:W-:-:S05]  /*2200*/  IMAD R52, R52, 0x9, RZ ;  /* 0x0000000934347824 */ /* 0x000fca00078e02ff */
[----:B------:R-:W-:-:S05]  /*2210*/  LEA.HI R14, R15, R52, RZ, 0x1c ;  /* 0x000000340f0e7211 */ /* 0x000fca00078fe0ff */
[----:B------:R-:W-:-:S04]  /*2220*/  IMAD.IADD R15, R14, 0x1, R43 ;  /* 0x000000010e0f7824 */ /* 0x000fc800078e022b */
[----:B-1----:R-:W-:-:S06]  /*2230*/  IMAD.WIDE R14, R15, 0x2, R12 ;  /* 0x000000020f0e7825 */ /* 0x002fcc00078e020c */
[----:B------:R1:W5:Y:S01]  /*2240*/  LDG.E.U16 R14, desc[UR8][R14.64] ;  /* 0x000000080e0e7981 */ /* 0x000362000c1e1500 */
[----:B0-----:R-:W-:-:S03]  /*2250*/  LOP3.LUT R50, R3, 0x20, RZ, 0xfc, !PT ;  /* 0x0000002003327812 */ /* 0x001fc600078efcff */
[----:B------:R-:W-:Y:S01]  /*2260*/  STS.U16 [R46+0x80], R17 ;  /* 0x000080112e007388 */ /* 0x000fe20000000400 */
[----:B------:R-:W-:Y:S01]  /*2270*/  LEA.HI R50, R50, R43, RZ, 0x1c ;  /* 0x0000002b32327211 */ /* 0x000fe200078fe0ff */
[----:B-1----:R-:W-:-:S04]  /*2280*/  IMAD.SHL.U32 R15, R2, 0x2, RZ ;  /* 0x00000002020f7824 */ /* 0x002fc800078e00ff */
[----:B------:R-:W-:Y:S01]  /*2290*/  IMAD.IADD R50, R52, 0x1, R50 ;  /* 0x0000000134327824 */ /* 0x000fe200078e0232 */
[----:B--2---:R-:W-:Y:S02]  /*22a0*/  LOP3.LUT R48, R15, 0x3e, RZ, 0xc0, !PT ;  /* 0x0000003e0f307812 */ /* 0x004fe400078ec0ff */
[----:B------:R-:W-:-:S04]  /*22b0*/  LOP3.LUT R15, R3, 0x40, RZ, 0xfc, !PT ;  /* 0x00000040030f7812 */ /* 0x000fc800078efcff */
[----:B------:R-:W-:-:S04]  /*22c0*/  LEA.HI R15, R15, R43, RZ, 0x1c ;  /* 0x0000002b0f0f7211 */ /* 0x000fc800078fe0ff */
[----:B------:R-:W-:Y:S01]  /*22d0*/  IADD3 R15, PT, PT, R52, R15, RZ ;  /* 0x0000000f340f7210 */ /* 0x000fe20007ffe0ff */
[----:B------:R0:W-:Y:S02]  /*22e0*/  STS.U16 [R46+0xc0], R19 ;  /* 0x0000c0132e007388 */ /* 0x0001e40000000400 */
[----:B0-----:R-:W-:Y:S02]  /*22f0*/  LOP3.LUT R19, R3, 0x80, RZ, 0xfc, !PT ;  /* 0x0000008003137812 */ /* 0x001fe400078efcff */
[----:B----4-:R0:W-:Y:S02]  /*2300*/  STS.U16 [R46+0x100], R51 ;  /* 0x000100332e007388 */ /* 0x0101e40000000400 */
[----:B0-----:R-:W-:Y:S02]  /*2310*/  IMAD.IADD R51, R45, 0x1, R48 ;  /* 0x000000012d337824 */ /* 0x001fe400078e0230 */
[----:B------:R-:W-:Y:S04]  /*2320*/  STS.U16 [R46+0x140], R53 ;  /* 0x000140352e007388 */ /* 0x000fe80000000400 */
[----:B------:R0:W-:Y:S02]  /*2330*/  STS.U16 [R46+0x180], R16 ;  /* 0x000180102e007388 */ /* 0x0001e40000000400 */
[----:B0-----:R-:W-:Y:S01]  /*2340*/  IMAD.WIDE R16, R50, 0x2, R12 ;  /* 0x0000000232107825 */ /* 0x001fe200078e020c */
[----:B------:R-:W-:Y:S01]  /*2350*/  LOP3.LUT R50, R3, 0x60, RZ, 0xfc, !PT ;  /* 0x0000006003327812 */ /* 0x000fe200078efcff */
[----:B---3--:R0:W-:Y:S03]  /*2360*/  STS.U16 [R46+0x1c0], R18 ;  /* 0x0001c0122e007388 */ /* 0x0081e60000000400 */
[----:B------:R-:W-:-:S02]  /*2370*/  LEA.HI R53, R50, R43, RZ, 0x1c ;  /* 0x0000002b32357211 */ /* 0x000fc400078fe0ff */
[----:B------:R-:W-:Y:S01]  /*2380*/  LEA.HI R50, R19, R43, RZ, 0x1c ;  /* 0x0000002b13327211 */ /* 0x000fe200078fe0ff */
[----:B------:R1:W2:Y:S02]  /*2390*/  LDG.E.U16 R48, desc[UR8][R16.64] ;  /* 0x0000000810307981 */ /* 0x0002a4000c1e1500 */
[----:B------:R-:W-:Y:S02]  /*23a0*/  IMAD.IADD R53, R52, 0x1, R53 ;  /* 0x0000000134357824 */ /* 0x000fe400078e0235 */
[----:B0-----:R-:W-:-:S04]  /*23b0*/  IMAD.WIDE R18, R15, 0x2, R12 ;  /* 0x000000020f127825 */ /* 0x001fc800078e020c */
[----:B-1----:R-:W-:-:S04]  /*23c0*/  IMAD.WIDE R16, R53, 0x2, R12 ;  /* 0x0000000235107825 */ /* 0x002fc800078e020c */
[----:B------:R-:W-:Y:S02]  /*23d0*/  IMAD.IADD R15, R52, 0x1, R50 ;  /* 0x00000001340f7824 */ /* 0x000fe400078e0232 */
[----:B------:R0:W3:Y:S04]  /*23e0*/  LDG.E.U16 R50, desc[UR8][R18.64] ;  /* 0x0000000812327981 */ /* 0x0000e8000c1e1500 */
[----:B------:R1:W4:Y:S01]  /*23f0*/  LDG.E.U16 R16, desc[UR8][R16.64] ;  /* 0x0000000810107981 */ /* 0x000322000c1e1500 */
[----:B0-----:R-:W-:Y:S02]  /*2400*/  LOP3.LUT R18, R3, 0xa0, RZ, 0xfc, !PT ;  /* 0x000000a003127812 */ /* 0x001fe400078efcff */
[-C--:B-1----:R-:W-:Y:S01]  /*2410*/  LEA.HI R17, R4, R43.reuse, RZ, 0x1c ;  /* 0x0000002b04117211 */ /* 0x082fe200078fe0ff */
[----:B-----5:R0:W-:Y:S01]  /*2420*/  STS.U16 [R51], R14 ;  /* 0x0000000e33007388 */ /* 0x0201e20000000400 */
[----:B------:R-:W-:-:S03]  /*2430*/  LEA.HI R19, R18, R43, RZ, 0x1c ;  /* 0x0000002b12137211 */ /* 0x000fc600078fe0ff */
[----:B------:R-:W-:Y:S02]  /*2440*/  IMAD.IADD R17, R52, 0x1, R17 ;  /* 0x0000000134117824 */ /* 0x000fe400078e0211 */
[----:B0-----:R-:W-:-:S05]  /*2450*/  IMAD.WIDE R14, R15, 0x2, R12 ;  /* 0x000000020f0e7825 */ /* 0x001fca00078e020c */
[----:B------:R0:W5:Y:S02]  /*2460*/  LDG.E.U16 R53, desc[UR8][R14.64] ;  /* 0x000000080e357981 */ /* 0x000164000c1e1500 */
[----:B0-----:R-:W-:Y:S02]  /*2470*/  IMAD.IADD R15, R52, 0x1, R19 ;  /* 0x00000001340f7824 */ /* 0x001fe400078e0213 */
[----:B------:R-:W-:Y:S01]  /*2480*/  IMAD.WIDE R18, R17, 0x2, R12 ;  /* 0x0000000211127825 */ /* 0x000fe200078e020c */
[----:B------:R-:W-:-:S04]  /*2490*/  LEA.HI R17, R5, R43, RZ, 0x1c ;  /* 0x0000002b05117211 */ /* 0x000fc800078fe0ff */
[----:B------:R-:W-:Y:S01]  /*24a0*/  IADD3 R52, PT, PT, R52, R17, RZ ;  /* 0x0000001134347210 */ /* 0x000fe20007ffe0ff */
[--C-:B------:R-:W-:Y:S01]  /*24b0*/  IMAD.WIDE R14, R15, 0x2, R12.reuse ;  /* 0x000000020f0e7825 */ /* 0x100fe200078e020c */
[----:B------:R-:W5:Y:S03]  /*24c0*/  LDG.E.U16 R18, desc[UR8][R18.64] ;  /* 0x0000000812127981 */ /* 0x000f66000c1e1500 */
[----:B------:R-:W-:Y:S02]  /*24d0*/  IMAD.WIDE R12, R52, 0x2, R12 ;  /* 0x00000002340c7825 */ /* 0x000fe400078e020c */
[----:B------:R-:W5:Y:S04]  /*24e0*/  LDG.E.U16 R14, desc[UR8][R14.64] ;  /* 0x000000080e0e7981 */ /* 0x000f68000c1e1500 */
[----:B------:R-:W5:Y:S01]  /*24f0*/  LDG.E.U16 R12, desc[UR8][R12.64] ;  /* 0x000000080c0c7981 */ /* 0x000f62000c1e1500 */
[----:B------:R-:W-:Y:S01]  /*2500*/  VIADD R43, R43, 0x10 ;  /* 0x000000102b2b7836 */ /* 0x000fe20000000000 */
[----:B------:R-:W-:Y:S05]  /*2510*/  WARPSYNC.ALL ;  /* 0x0000000000007948 */ /* 0x000fea0003800000 */
[----:B------:R-:W-:Y:S01]  /*2520*/  ISETP.GE.AND P0, PT, R43, UR6, PT ;  /* 0x000000062b007c0c */ /* 0x000fe2000bf06270 */
[----:B--2---:R0:W-:Y:S04]  /*2530*/  STS.U16 [R51+0x40], R48 ;  /* 0x0000403033007388 */ /* 0x0041e80000000400 */
[----:B---3--:R0:W-:Y:S04]  /*2540*/  STS.U16 [R51+0x80], R50 ;  /* 0x0000803233007388 */ /* 0x0081e80000000400 */
[----:B----4-:R0:W-:Y:S04]  /*2550*/  STS.U16 [R51+0xc0], R16 ;  /* 0x0000c01033007388 */ /* 0x0101e80000000400 */
[----:B-----5:R0:W-:Y:S04]  /*2560*/  STS.U16 [R51+0x100], R53 ;  /* 0x0001003533007388 */ /* 0x0201e80000000400 */
[----:B------:R0:W-:Y:S04]  /*2570*/  STS.U16 [R51+0x180], R18 ;  /* 0x0001801233007388 */ /* 0x0001e80000000400 */
[----:B------:R0:W-:Y:S04]  /*2580*/  STS.U16 [R51+0x140], R14 ;  /* 0x0001400e33007388 */ /* 0x0001e80000000400 */
[----:B------:R0:W-:Y:S01]  /*2590*/  STS.U16 [R51+0x1c0], R12 ;  /* 0x0001c00c33007388 */ /* 0x0001e20000000400 */
[----:B------:R-:W-:Y:S06]  /*25a0*/  BAR.SYNC.DEFER_BLOCKING 0x0 ;  /* 0x0000000000007b1d */ /* 0x000fec0000010000 */
[----:B------:R-:W-:Y:S05]  /*25b0*/  @!P5 BRA `(.L_x_1) ;  /* 0x000000000040d947 */ /* 0x000fea0003800000 */
[----:B0-----:R-:W0:Y:S01]  /*25c0*/  S2R R14, SR_LANEID ;  /* 0x00000000000e7919 */ /* 0x001e220000000000 */
[----:B------:R-:W-:Y:S05]  /*25d0*/  WARPSYNC.ALL ;  /* 0x0000000000007948 */ /* 0x000fea0003800000 */
[--C-:B0-----:R-:W-:Y:S02]  /*25e0*/  SHF.R.U32.HI R12, RZ, 0x3, R14.reuse ;  /* 0x00000003ff0c7819 */ /* 0x101fe4000001160e */
[----:B------:R-:W-:Y:S02]  /*25f0*/  LOP3.LUT R13, R14, 0x7, RZ, 0xc0, !PT ;  /* 0x000000070e0d7812 */ /* 0x000fe400078ec0ff */
[----:B------:R-:W-:Y:S01]  /*2600*/  SHF.R.U32.HI R14, RZ, 0x4, R14 ;  /* 0x00000004ff0e7819 */ /* 0x000fe2000001160e */
[----:B------:R-:W-:-:S04]  /*2610*/  IMAD.SHL.U32 R12, R12, 0x8, RZ ;  /* 0x000000080c0c7824 */ /* 0x000fc800078e00ff */
[----:B------:R-:W-:Y:S01]  /*2620*/  IMAD.SHL.U32 R14, R14, 0x8, RZ ;  /* 0x000000080e0e7824 */ /* 0x000fe200078e00ff */
[----:B------:R-:W-:-:S05]  /*2630*/  LOP3.LUT R13, R12, 0x8, R13, 0xe2, !PT ;  /* 0x000000080c0d7812 */ /* 0x000fca00078ee20d */
[----:B------:R-:W-:-:S04]  /*2640*/  IMAD R13, R13, 0x10, R14 ;  /* 0x000000100d0d7824 */ /* 0x000fc800078e020e */
[C---:B------:R-:W-:Y:S01]  /*2650*/  IMAD.U32 R16, R13.reuse, 0x2, R45 ;  /* 0x000000020d107824 */ /* 0x040fe200078e002d */
[----:B------:R-:W-:-:S05]  /*2660*/  LEA R12, R13, R44, 0x1 ;  /* 0x0000002c0d0c7211 */ /* 0x000fca00078e08ff */
[----:B------:R-:W-:Y:S04]  /*2670*/  LDSM.16.MT88.4 R16, [R16] ;  /* 0x000000001010783b */ /* 0x000fe80000004200 */
[----:B------:R-:W0:Y:S02]  /*2680*/  LDSM.16.M88.4 R12, [R12] ;  /* 0x000000000c0c783b */ /* 0x000e240000000200 */
[C---:B0-----:R-:W-:Y:S08]  /*2690*/  HMMA.16816.F16 R30, R12.reuse, R16, R30 ;  /* 0x000000100c1e723c */ /* 0x041ff0000000081e */
[----:B------:R-:W-:-:S15]  /*26a0*/  HMMA.16816.F16 R32, R12, R18, R32 ;  /* 0x000000120c20723c */ /* 0x000fde0000000820 */
[----:B------:R-:W-:-:S05]  /*26b0*/  NOP ;  /* 0x0000000000007918 */ /* 0x000fca0000000000 */
.L_x_1:
[----:B------:R-:W-:Y:S05]  /*26c0*/  @!P0 BRA `(.L_x_2) ;  /* 0xffffffec006c8947 */ /* 0x000fea000383ffff */
.L_x_0:
[----:B------:R-:W1:Y:S01]  /*26d0*/  LDCU UR7, c[0x0][0x364] ;  /* 0x00006c80ff0777ac */ /* 0x000e620008000800 */
[----:B------:R-:W2:Y:S01]  /*26e0*/  S2UR UR13, SR_CTAID.X ;  /* 0x00000000000d79c3 */ /* 0x000ea20000002500 */
[----:B------:R-:W3:Y:S01]  /*26f0*/  LDCU UR4, c[0x0][0x3ac] ;  /* 0x00007580ff0477ac */ /* 0x000ee20008000800 */
[----:B------:R-:W3:Y:S06]  /*2700*/  LDCU UR5, c[0x0][0x398] ;  /* 0x00007300ff0577ac */ /* 0x000eec0008000800 */
[----:B------:R-:W2:Y:S01]  /*2710*/  LDC R3, c[0x0][0x360] ;  /* 0x0000d800ff037b82 */ /* 0x000ea20000000800 */
[----:B------:R-:W4:Y:S07]  /*2720*/  LDCU UR14, c[0x0][0x3a8] ;  /* 0x00007500ff0e77ac */ /* 0x000f2e0008000800 */
[----:B------:R-:W5:Y:S01]  /*2730*/  LDC R4, c[0x0][0x3b0] ;  /* 0x0000ec00ff047b82 */ /* 0x000f620000000800 */
[----:B-1----:R-:W-:-:S04]  /*2740*/  IMAD R0, R49, UR7, R0 ;  /* 0x0000000731007c24 */ /* 0x002fc8000f8e0200 */
[----:B------:R-:W-:Y:S01]  /*2750*/  IMAD.SHL.U32 R0, R0, 0x10, RZ ;  /* 0x0000001000007824 */ /* 0x000fe200078e00ff */
[----:B---3--:R-:W-:-:S04]  /*2760*/  UIMAD UR4, UR4, UR5, URZ ;  /* 0x00000005040472a4 */ /* 0x008fc8000f8e02ff */
[----:B----4-:R-:W-:Y:S01]  /*2770*/  ISETP.GE.AND P0, PT, R0, UR14, PT ;  /* 0x0000000e00007c0c */ /* 0x010fe2000bf06270 */
[----:B--2---:R-:W-:-:S05]  /*2780*/  IMAD R2, R3, UR13, R2 ;  /* 0x0000000d03027c24 */ /* 0x004fca000f8e0202 */
[----:B------:R-:W-:Y:S01]  /*2790*/  SHF.R.U32.HI R2, RZ, 0x1, R2 ;  /* 0x00000001ff027819 */ /* 0x000fe20000011602 */
[----:B-----5:R-:W-:-:S03]  /*27a0*/  IMAD R4, R4, UR4, RZ ;  /* 0x0000000404047c24 */ /* 0x020fc6000f8e02ff */
[----:B------:R-:W-:-:S04]  /*27b0*/  LOP3.LUT R3, R2, 0x7ffffff0, RZ, 0xc0, !PT ;  /* 0x7ffffff002037812 */ /* 0x000fc800078ec0ff */
[----:B------:R-:W-:-:S13]  /*27c0*/  ISETP.GE.OR P0, PT, R3, R4, P0 ;  /* 0x000000040300720c */ /* 0x000fda0000706670 */
[----:B------:R-:W-:Y:S05]  /*27d0*/  @P0 EXIT ;  /* 0x000000000000094d */ /* 0x000fea0003800000 */
[----:B------:R-:W1:Y:S01]  /*27e0*/  S2R R5, SR_LANEID ;  /* 0x0000000000057919 */ /* 0x000e620000000000 */
[----:B------:R-:W2:Y:S01]  /*27f0*/  LDC.64 R6, c[0x0][0x388] ;  /* 0x0000e200ff067b82 */ /* 0x000ea20000000a00 */
[----:B------:R-:W-:Y:S05]  /*2800*/  WARPSYNC.ALL ;  /* 0x0000000000007948 */ /* 0x000fea0003800000 */
[----:B------:R-:W-:Y:S01]  /*2810*/  IMAD R9, R4, R0, R3 ;  /* 0x0000000004097224 */ /* 0x000fe200078e0203 */
[----:B------:R-:W-:Y:S01]  /*2820*/  SHF.R.U32.HI R11, RZ, 0x1, R4 ;  /* 0x00000001ff0b7819 */ /* 0x000fe20000011604 */
[----:B------:R-:W3:Y:S01]  /*2830*/  MOVM.16.MT88 R13, R30 ;  /* 0x000000001e0d723a */ /* 0x000ee20000000000 */
[----:B------:R-:W-:-:S03]  /*2840*/  IMAD.MOV.U32 R3, RZ, RZ, RZ ;  /* 0x000000ffff037224 */ /* 0x000fc600078e00ff */
[----:B------:R-:W4:Y:S04]  /*2850*/  MOVM.16.MT88 R31, R31 ;  /* 0x000000001f1f723a */ /* 0x000f280000000000 */
[----:B------:R-:W5:Y:S04]  /*2860*/  MOVM.16.MT88 R15, R32 ;  /* 0x00000000200f723a */ /* 0x000f680000000000 */
[----:B------:R-:W0:Y:S01]  /*2870*/  MOVM.16.MT88 R33, R33 ;  /* 0x000000002121723a */ /* 0x000e220000000000 */
[----:B-1----:R-:W-:Y:S02]  /*2880*/  LOP3.LUT R2, R5, 0x3, RZ, 0xc0, !PT ;  /* 0x0000000305027812 */ /* 0x002fe400078ec0ff */
[----:B------:R-:W-:-:S05]  /*2890*/  SHF.R.U32.HI R5, RZ, 0x2, R5 ;  /* 0x00000002ff057819 */ /* 0x000fca0000011605 */
[----:B------:R-:W-:-:S04]  /*28a0*/  IMAD.WIDE.U32 R4, R5, R11, R2 ;  /* 0x0000000b05047225 */ /* 0x000fc800078e0002 */
[----:B--2---:R-:W-:-:S03]  /*28b0*/  IMAD.WIDE.U32 R2, R9, 0x2, R6 ;  /* 0x0000000209027825 */ /* 0x004fc600078e0006 */
[----:B------:R-:W-:-:S04]  /*28c0*/  LEA R2, P0, R4, R2, 0x2 ;  /* 0x0000000204027211 */ /* 0x000fc800078010ff */
[----:B------:R-:W-:-:S03]  /*28d0*/  LEA.HI.X R3, R4, R3, R5, 0x2, P0 ;  /* 0x0000000304037211 */ /* 0x000fc600000f1405 */
[----:B------:R-:W-:Y:S02]  /*28e0*/  IMAD.WIDE.U32 R4, R11, 0x20, R2 ;  /* 0x000000200b047825 */ /* 0x000fe400078e0002 */
[----:B---3--:R-:W-:Y:S04]  /*28f0*/  STG.E desc[UR8][R2.64], R13 ;  /* 0x0000000d02007986 */ /* 0x008fe8000c101908 */
[----:B----4-:R-:W-:Y:S04]  /*2900*/  STG.E desc[UR8][R2.64+0x10], R31 ;  /* 0x0000101f02007986 */ /* 0x010fe8000c101908 */
[----:B-----5:R-:W-:Y:S04]  /*2910*/  STG.E desc[UR8][R4.64], R15 ;  /* 0x0000000f04007986 */ /* 0x020fe8000c101908 */
[----:B0-----:R-:W-:Y:S01]  /*2920*/  STG.E desc[UR8][R4.64+0x10], R33 ;  /* 0x0000102104007986 */ /* 0x001fe2000c101908 */
[----:B------:R-:W-:Y:S05]  /*2930*/  EXIT ;  /* 0x000000000000794d */ /* 0x000fea0003800000 */
.L_x_3:
[----:B------:R-:W-:-:S00]  /*2940*/  BRA `(.L_x_3) ;  /* 0xfffffffc00fc7947 */ /* 0x000fc0000383ffff */
[----:B------:R-:W-:-:S00]  /*2950*/  NOP ;  /* 0x0000000000007918 */ /* 0x000fc00000000000 */
        /* <DEDUP_REMOVED lines=10> */
.L_x_4:


//--------------------- .nv.shared._Z18implicit_gemm_convILi3ELi1ELi8EEvP6__halfS1_S1_iiiiiii --------------------------
	.section	.nv.shared._Z18implicit_gemm_convILi3ELi1ELi8EEvP6__halfS1_S1_iiiiiii,"aw",@nobits
	.sectionflags	@""
	.align	2
.nv.shared._Z18implicit_gemm_convILi3ELi1ELi8EEvP6__halfS1_S1_iiiiiii:
	.zero		9216


//--------------------- .nv.shared.reserved.0     --------------------------
	.section	.nv.shared.reserved.0,"aw",@nobits
	.weak		__nv_reservedSMEM_offset_0_alias
	.size		__nv_reservedSMEM_offset_0_alias, 0, 64
	.other		__nv_reservedSMEM_offset_0_alias,@"STO_CUDA_RESERVED_SHARED STV_DEFAULT"
__nv_reservedSMEM_offset_0_alias:
	.zero		0
	.zero		64


//--------------------- .nv.constant0._Z18implicit_gemm_convILi3ELi1ELi8EEvP6__halfS1_S1_iiiiiii --------------------------
	.section	.nv.constant0._Z18implicit_gemm_convILi3ELi1ELi8EEvP6__halfS1_S1_iiiiiii,"a",@progbits
	.sectionflags	@""
	.align	4
.nv.constant0._Z18implicit_gemm_convILi3ELi1ELi8EEvP6__halfS1_S1_iiiiiii:
	.zero		948


//--------------------- SYMBOLS --------------------------

	.type		.nv.reservedSmem.offset0,@object
	.size		.nv.reservedSmem.offset0,0x4
	.type		.nv.reservedSmem.cap,@object
	.size		.nv.reservedSmem.cap,0x4
